//
// Generated by NVIDIA NVVM Compiler
//
// Compiler Build ID: CL-36424714
// Cuda compilation tools, release 13.0, V13.0.88
// Based on NVVM 20.0.0
//

.version 9.0
.target sm_100
.address_size 64

	// .globl	_Z13matmul_kernelILb1EEvPK6__halfS2_PS0_iiiff
// _ZZ13matmul_kernelILb1EEvPK6__halfS2_PS0_iiiffE2SA has been demoted
// _ZZ13matmul_kernelILb1EEvPK6__halfS2_PS0_iiiffE2SB has been demoted
// _ZZ13matmul_kernelILb1EEvPK6__halfS2_PS0_iiiffE2SC has been demoted
// _ZZ13matmul_kernelILb0EEvPK6__halfS2_PS0_iiiffE2SA has been demoted
// _ZZ13matmul_kernelILb0EEvPK6__halfS2_PS0_iiiffE2SB has been demoted
// _ZZ13matmul_kernelILb0EEvPK6__halfS2_PS0_iiiffE2SC has been demoted

.visible .entry _Z13matmul_kernelILb1EEvPK6__halfS2_PS0_iiiff(
	.param .u64 .ptr .align 1 _Z13matmul_kernelILb1EEvPK6__halfS2_PS0_iiiff_param_0,
	.param .u64 .ptr .align 1 _Z13matmul_kernelILb1EEvPK6__halfS2_PS0_iiiff_param_1,
	.param .u64 .ptr .align 1 _Z13matmul_kernelILb1EEvPK6__halfS2_PS0_iiiff_param_2,
	.param .u32 _Z13matmul_kernelILb1EEvPK6__halfS2_PS0_iiiff_param_3,
	.param .u32 _Z13matmul_kernelILb1EEvPK6__halfS2_PS0_iiiff_param_4,
	.param .u32 _Z13matmul_kernelILb1EEvPK6__halfS2_PS0_iiiff_param_5,
	.param .f32 _Z13matmul_kernelILb1EEvPK6__halfS2_PS0_iiiff_param_6,
	.param .f32 _Z13matmul_kernelILb1EEvPK6__halfS2_PS0_iiiff_param_7
)
{
	.reg .pred 	%p<45>;
	.reg .b16 	%rs<17>;
	.reg .b32 	%r<458>;
	.reg .b32 	%f<325>;
	.reg .b64 	%rd<45>;
	// demoted variable
	.shared .align 2 .b8 _ZZ13matmul_kernelILb1EEvPK6__halfS2_PS0_iiiffE2SA[8192];
	// demoted variable
	.shared .align 2 .b8 _ZZ13matmul_kernelILb1EEvPK6__halfS2_PS0_iiiffE2SB[8192];
	// demoted variable
	.shared .align 4 .b8 _ZZ13matmul_kernelILb1EEvPK6__halfS2_PS0_iiiffE2SC[16384];
	ld.param.u64 	%rd4, [_Z13matmul_kernelILb1EEvPK6__halfS2_PS0_iiiff_param_0];
	ld.param.u64 	%rd5, [_Z13matmul_kernelILb1EEvPK6__halfS2_PS0_iiiff_param_1];
	ld.param.u64 	%rd6, [_Z13matmul_kernelILb1EEvPK6__halfS2_PS0_iiiff_param_2];
	ld.param.u32 	%r134, [_Z13matmul_kernelILb1EEvPK6__halfS2_PS0_iiiff_param_3];
	ld.param.u32 	%r135, [_Z13matmul_kernelILb1EEvPK6__halfS2_PS0_iiiff_param_4];
	ld.param.u32 	%r136, [_Z13matmul_kernelILb1EEvPK6__halfS2_PS0_iiiff_param_5];
	ld.param.f32 	%f126, [_Z13matmul_kernelILb1EEvPK6__halfS2_PS0_iiiff_param_6];
	ld.param.f32 	%f127, [_Z13matmul_kernelILb1EEvPK6__halfS2_PS0_iiiff_param_7];
	cvta.to.global.u64 	%rd1, %rd4;
	cvta.to.global.u64 	%rd2, %rd5;
	cvta.to.global.u64 	%rd3, %rd6;
	mov.f32 	%f293, 0f00000000;
	// begin inline asm
	{  cvt.rn.f16.f32 %rs3, %f293;}

	// end inline asm
	mov.b32 	%r137, {%rs3, %rs3};
	mov.b32 	%f1, %r137;
	mov.u32 	%r452, %tid.x;
	shr.u32 	%r2, %r452, 5;
	shr.u32 	%r3, %r452, 6;
	and.b32  	%r4, %r2, 1;
	add.s32 	%r138, %r135, 63;
	shr.s32 	%r139, %r138, 31;
	shr.u32 	%r140, %r139, 26;
	add.s32 	%r141, %r138, %r140;
	shr.s32 	%r142, %r141, 6;
	mov.u32 	%r143, %ctaid.x;
	div.s32 	%r5, %r143, %r142;
	mul.lo.s32 	%r144, %r5, %r142;
	sub.s32 	%r6, %r143, %r144;
	setp.lt.s32 	%p1, %r136, 1;
	mov.f32 	%f294, %f293;
	mov.f32 	%f295, %f293;
	mov.f32 	%f296, %f293;
	mov.f32 	%f297, %f293;
	mov.f32 	%f298, %f293;
	mov.f32 	%f299, %f293;
	mov.f32 	%f300, %f293;
	mov.f32 	%f301, %f293;
	mov.f32 	%f302, %f293;
	mov.f32 	%f303, %f293;
	mov.f32 	%f304, %f293;
	mov.f32 	%f305, %f293;
	mov.f32 	%f306, %f293;
	mov.f32 	%f307, %f293;
	mov.f32 	%f308, %f293;
	mov.f32 	%f309, %f293;
	mov.f32 	%f310, %f293;
	mov.f32 	%f311, %f293;
	mov.f32 	%f312, %f293;
	mov.f32 	%f313, %f293;
	mov.f32 	%f314, %f293;
	mov.f32 	%f315, %f293;
	mov.f32 	%f316, %f293;
	mov.f32 	%f317, %f293;
	mov.f32 	%f318, %f293;
	mov.f32 	%f319, %f293;
	mov.f32 	%f320, %f293;
	mov.f32 	%f321, %f293;
	mov.f32 	%f322, %f293;
	mov.f32 	%f323, %f293;
	mov.f32 	%f324, %f293;
	@%p1 bra 	$L__BB0_44;
	add.s32 	%r146, %r136, 63;
	shr.u32 	%r7, %r146, 6;
	shl.b32 	%r8, %r5, 6;
	mul.lo.s32 	%r147, %r136, %r134;
	shr.u32 	%r148, %r147, 31;
	add.s32 	%r149, %r147, %r148;
	shr.s32 	%r9, %r149, 1;
	mov.u32 	%r10, %ntid.x;
	shl.b32 	%r11, %r6, 5;
	mul.lo.s32 	%r150, %r136, %r135;
	shr.u32 	%r151, %r150, 31;
	add.s32 	%r152, %r150, %r151;
	shr.s32 	%r12, %r152, 1;
	shl.b32 	%r153, %r3, 12;
	mov.u32 	%r154, _ZZ13matmul_kernelILb1EEvPK6__halfS2_PS0_iiiffE2SA;
	add.s32 	%r13, %r154, %r153;
	add.s32 	%r14, %r13, 2048;
	shl.b32 	%r155, %r4, 6;
	mov.u32 	%r156, _ZZ13matmul_kernelILb1EEvPK6__halfS2_PS0_iiiffE2SB;
	add.s32 	%r15, %r156, %r155;
	add.s32 	%r16, %r15, 32;
	add.s32 	%r17, %r452, %r10;
	cvt.u16.u32 	%rs4, %r17;
	sub.s16 	%rs5, 2047, %rs4;
	cvt.u16.u32 	%rs6, %r10;
	div.u16 	%rs1, %rs5, %rs6;
	and.b16  	%rs2, %rs1, 3;
	and.b32  	%r157, %r452, 31;
	or.b32  	%r158, %r2, %r8;
	mul.lo.s32 	%r159, %r158, %r136;
	shr.u32 	%r160, %r159, 31;
	add.s32 	%r161, %r159, %r160;
	shr.s32 	%r162, %r161, 1;
	add.s32 	%r18, %r157, %r162;
	shl.b32 	%r163, %r452, 2;
	add.s32 	%r19, %r154, %r163;
	shr.u32 	%r20, %r17, 5;
	and.b32  	%r164, %r17, 31;
	add.s32 	%r165, %r20, %r8;
	mul.lo.s32 	%r166, %r165, %r136;
	shr.u32 	%r167, %r166, 31;
	add.s32 	%r168, %r166, %r167;
	shr.s32 	%r169, %r168, 1;
	add.s32 	%r21, %r164, %r169;
	shl.b32 	%r22, %r10, 2;
	add.s32 	%r23, %r19, %r22;
	add.s32 	%r24, %r17, %r10;
	shr.u32 	%r25, %r24, 5;
	and.b32  	%r170, %r24, 31;
	add.s32 	%r171, %r25, %r8;
	mul.lo.s32 	%r172, %r171, %r136;
	shr.u32 	%r173, %r172, 31;
	add.s32 	%r174, %r172, %r173;
	shr.s32 	%r175, %r174, 1;
	add.s32 	%r26, %r170, %r175;
	add.s32 	%r27, %r23, %r22;
	add.s32 	%r28, %r24, %r10;
	or.b32  	%r29, %r157, %r11;
	add.s32 	%r30, %r156, %r163;
	or.b32  	%r31, %r164, %r11;
	add.s32 	%r32, %r30, %r22;
	or.b32  	%r33, %r170, %r11;
	add.s32 	%r34, %r32, %r22;
	add.s32 	%r35, %r13, 32;
	add.s32 	%r36, %r13, 2080;
	add.s32 	%r37, %r15, 2048;
	add.s32 	%r38, %r15, 2080;
	add.s32 	%r39, %r13, 2112;
	add.s32 	%r40, %r15, 4096;
	add.s32 	%r41, %r15, 4128;
	add.s32 	%r42, %r13, 96;
	add.s32 	%r43, %r13, 2144;
	add.s32 	%r44, %r15, 6144;
	add.s32 	%r45, %r15, 6176;
	mul.lo.s32 	%r46, %r10, 3;
	shl.b32 	%r47, %r10, 4;
	shl.b32 	%r48, %r10, 3;
	mul.lo.s32 	%r49, %r10, 12;
	mov.b32 	%r441, 0;
	mov.f32 	%f293, 0f00000000;
$L__BB0_2:
	setp.eq.s16 	%p2, %rs2, 2;
	shl.b32 	%r51, %r441, 5;
	mov.u32 	%r442, %r452;
	@%p2 bra 	$L__BB0_12;
	add.s32 	%r52, %r51, %r18;
	setp.ge.s32 	%p3, %r52, %r9;
	mov.f32 	%f279, %f1;
	@%p3 bra 	$L__BB0_5;
	mul.wide.s32 	%rd7, %r52, 4;
	add.s64 	%rd8, %rd1, %rd7;
	ld.global.f32 	%f279, [%rd8];
$L__BB0_5:
	setp.eq.s16 	%p4, %rs2, 3;
	st.shared.f32 	[%r19], %f279;
	mov.u32 	%r442, %r17;
	@%p4 bra 	$L__BB0_12;
	add.s32 	%r53, %r51, %r21;
	setp.ge.s32 	%p5, %r53, %r9;
	mov.f32 	%f280, %f1;
	@%p5 bra 	$L__BB0_8;
	mul.wide.s32 	%rd9, %r53, 4;
	add.s64 	%rd10, %rd1, %rd9;
	ld.global.f32 	%f280, [%rd10];
$L__BB0_8:
	setp.eq.s16 	%p6, %rs2, 0;
	st.shared.f32 	[%r23], %f280;
	mov.u32 	%r442, %r24;
	@%p6 bra 	$L__BB0_12;
	add.s32 	%r54, %r51, %r26;
	setp.ge.s32 	%p7, %r54, %r9;
	mov.f32 	%f281, %f1;
	@%p7 bra 	$L__BB0_11;
	mul.wide.s32 	%rd11, %r54, 4;
	add.s64 	%rd12, %rd1, %rd11;
	ld.global.f32 	%f281, [%rd12];
$L__BB0_11:
	st.shared.f32 	[%r27], %f281;
	mov.u32 	%r442, %r28;
$L__BB0_12:
	setp.lt.u16 	%p8, %rs1, 2;
	@%p8 bra 	$L__BB0_23;
	shl.b32 	%r176, %r10, 1;
	add.s32 	%r446, %r176, %r442;
	add.s32 	%r445, %r46, %r442;
	add.s32 	%r444, %r10, %r442;
	shl.b32 	%r177, %r442, 2;
	mov.u32 	%r178, _ZZ13matmul_kernelILb1EEvPK6__halfS2_PS0_iiiffE2SA;
	add.s32 	%r443, %r178, %r177;
$L__BB0_14:
	shr.u32 	%r179, %r442, 5;
	and.b32  	%r180, %r442, 31;
	add.s32 	%r181, %r179, %r8;
	add.s32 	%r182, %r180, %r51;
	mul.lo.s32 	%r183, %r181, %r136;
	shr.u32 	%r184, %r183, 31;
	add.s32 	%r185, %r183, %r184;
	shr.s32 	%r186, %r185, 1;
	add.s32 	%r65, %r182, %r186;
	setp.ge.s32 	%p9, %r65, %r9;
	mov.f32 	%f282, %f1;
	@%p9 bra 	$L__BB0_16;
	mul.wide.s32 	%rd13, %r65, 4;
	add.s64 	%rd14, %rd1, %rd13;
	ld.global.f32 	%f282, [%rd14];
$L__BB0_16:
	st.shared.f32 	[%r443], %f282;
	shr.u32 	%r187, %r444, 5;
	and.b32  	%r188, %r444, 31;
	add.s32 	%r189, %r187, %r8;
	add.s32 	%r190, %r188, %r51;
	mul.lo.s32 	%r191, %r189, %r136;
	shr.u32 	%r192, %r191, 31;
	add.s32 	%r193, %r191, %r192;
	shr.s32 	%r194, %r193, 1;
	add.s32 	%r66, %r190, %r194;
	setp.ge.s32 	%p10, %r66, %r9;
	mov.f32 	%f283, %f1;
	@%p10 bra 	$L__BB0_18;
	mul.wide.s32 	%rd15, %r66, 4;
	add.s64 	%rd16, %rd1, %rd15;
	ld.global.f32 	%f283, [%rd16];
$L__BB0_18:
	add.s32 	%r195, %r443, %r22;
	st.shared.f32 	[%r195], %f283;
	add.s32 	%r67, %r442, %r10;
	shr.u32 	%r196, %r446, 5;
	and.b32  	%r197, %r446, 31;
	add.s32 	%r198, %r196, %r8;
	add.s32 	%r199, %r197, %r51;
	mul.lo.s32 	%r200, %r198, %r136;
	shr.u32 	%r201, %r200, 31;
	add.s32 	%r202, %r200, %r201;
	shr.s32 	%r203, %r202, 1;
	add.s32 	%r68, %r199, %r203;
	setp.ge.s32 	%p11, %r68, %r9;
	mov.f32 	%f284, %f1;
	@%p11 bra 	$L__BB0_20;
	mul.wide.s32 	%rd17, %r68, 4;
	add.s64 	%rd18, %rd1, %rd17;
	ld.global.f32 	%f284, [%rd18];
$L__BB0_20:
	add.s32 	%r204, %r443, %r48;
	st.shared.f32 	[%r204], %f284;
	add.s32 	%r69, %r67, %r10;
	shr.u32 	%r205, %r445, 5;
	and.b32  	%r206, %r445, 31;
	add.s32 	%r207, %r205, %r8;
	add.s32 	%r208, %r206, %r51;
	mul.lo.s32 	%r209, %r207, %r136;
	shr.u32 	%r210, %r209, 31;
	add.s32 	%r211, %r209, %r210;
	shr.s32 	%r212, %r211, 1;
	add.s32 	%r70, %r208, %r212;
	setp.ge.s32 	%p12, %r70, %r9;
	mov.f32 	%f285, %f1;
	@%p12 bra 	$L__BB0_22;
	mul.wide.s32 	%rd19, %r70, 4;
	add.s64 	%rd20, %rd1, %rd19;
	ld.global.f32 	%f285, [%rd20];
$L__BB0_22:
	add.s32 	%r213, %r443, %r49;
	st.shared.f32 	[%r213], %f285;
	add.s32 	%r214, %r69, %r10;
	add.s32 	%r442, %r214, %r10;
	add.s32 	%r446, %r446, %r22;
	add.s32 	%r445, %r445, %r22;
	add.s32 	%r444, %r444, %r22;
	add.s32 	%r443, %r443, %r47;
	setp.lt.u32 	%p13, %r442, 2048;
	@%p13 bra 	$L__BB0_14;
$L__BB0_23:
	setp.eq.s16 	%p14, %rs2, 2;
	shl.b32 	%r76, %r441, 6;
	mov.u32 	%r448, %r452;
	@%p14 bra 	$L__BB0_33;
	add.s32 	%r215, %r2, %r76;
	mul.lo.s32 	%r216, %r215, %r135;
	shr.u32 	%r217, %r216, 31;
	add.s32 	%r218, %r216, %r217;
	shr.s32 	%r219, %r218, 1;
	add.s32 	%r77, %r29, %r219;
	setp.ge.s32 	%p15, %r77, %r12;
	mov.f32 	%f286, %f1;
	@%p15 bra 	$L__BB0_26;
	mul.wide.s32 	%rd21, %r77, 4;
	add.s64 	%rd22, %rd2, %rd21;
	ld.global.f32 	%f286, [%rd22];
$L__BB0_26:
	setp.eq.s16 	%p16, %rs2, 3;
	st.shared.f32 	[%r30], %f286;
	mov.u32 	%r448, %r17;
	@%p16 bra 	$L__BB0_33;
	add.s32 	%r220, %r20, %r76;
	mul.lo.s32 	%r221, %r220, %r135;
	shr.u32 	%r222, %r221, 31;
	add.s32 	%r223, %r221, %r222;
	shr.s32 	%r224, %r223, 1;
	add.s32 	%r78, %r31, %r224;
	setp.ge.s32 	%p17, %r78, %r12;
	mov.f32 	%f287, %f1;
	@%p17 bra 	$L__BB0_29;
	mul.wide.s32 	%rd23, %r78, 4;
	add.s64 	%rd24, %rd2, %rd23;
	ld.global.f32 	%f287, [%rd24];
$L__BB0_29:
	setp.eq.s16 	%p18, %rs2, 0;
	st.shared.f32 	[%r32], %f287;
	mov.u32 	%r448, %r24;
	@%p18 bra 	$L__BB0_33;
	add.s32 	%r225, %r25, %r76;
	mul.lo.s32 	%r226, %r225, %r135;
	shr.u32 	%r227, %r226, 31;
	add.s32 	%r228, %r226, %r227;
	shr.s32 	%r229, %r228, 1;
	add.s32 	%r79, %r33, %r229;
	setp.ge.s32 	%p19, %r79, %r12;
	mov.f32 	%f288, %f1;
	@%p19 bra 	$L__BB0_32;
	mul.wide.s32 	%rd25, %r79, 4;
	add.s64 	%rd26, %rd2, %rd25;
	ld.global.f32 	%f288, [%rd26];
$L__BB0_32:
	st.shared.f32 	[%r34], %f288;
	mov.u32 	%r448, %r28;
$L__BB0_33:
	setp.lt.u16 	%p20, %rs1, 2;
	@%p20 bra 	$L__BB0_43;
$L__BB0_34:
	shr.u32 	%r230, %r448, 5;
	and.b32  	%r231, %r448, 31;
	add.s32 	%r232, %r230, %r76;
	add.s32 	%r233, %r231, %r11;
	mul.lo.s32 	%r234, %r232, %r135;
	shr.u32 	%r235, %r234, 31;
	add.s32 	%r236, %r234, %r235;
	shr.s32 	%r237, %r236, 1;
	add.s32 	%r82, %r233, %r237;
	setp.ge.s32 	%p21, %r82, %r12;
	mov.f32 	%f289, %f1;
	@%p21 bra 	$L__BB0_36;
	mul.wide.s32 	%rd27, %r82, 4;
	add.s64 	%rd28, %rd2, %rd27;
	ld.global.f32 	%f289, [%rd28];
$L__BB0_36:
	shl.b32 	%r238, %r448, 2;
	mov.u32 	%r239, _ZZ13matmul_kernelILb1EEvPK6__halfS2_PS0_iiiffE2SB;
	add.s32 	%r83, %r239, %r238;
	st.shared.f32 	[%r83], %f289;
	add.s32 	%r84, %r448, %r10;
	shr.u32 	%r240, %r84, 5;
	and.b32  	%r241, %r84, 31;
	add.s32 	%r242, %r240, %r76;
	add.s32 	%r243, %r241, %r11;
	mul.lo.s32 	%r244, %r242, %r135;
	shr.u32 	%r245, %r244, 31;
	add.s32 	%r246, %r244, %r245;
	shr.s32 	%r247, %r246, 1;
	add.s32 	%r85, %r243, %r247;
	setp.ge.s32 	%p22, %r85, %r12;
	mov.f32 	%f290, %f1;
	@%p22 bra 	$L__BB0_38;
	mul.wide.s32 	%rd29, %r85, 4;
	add.s64 	%rd30, %rd2, %rd29;
	ld.global.f32 	%f290, [%rd30];
$L__BB0_38:
	add.s32 	%r86, %r83, %r22;
	st.shared.f32 	[%r86], %f290;
	add.s32 	%r87, %r84, %r10;
	shr.u32 	%r248, %r87, 5;
	and.b32  	%r249, %r87, 31;
	add.s32 	%r250, %r248, %r76;
	add.s32 	%r251, %r249, %r11;
	mul.lo.s32 	%r252, %r250, %r135;
	shr.u32 	%r253, %r252, 31;
	add.s32 	%r254, %r252, %r253;
	shr.s32 	%r255, %r254, 1;
	add.s32 	%r88, %r251, %r255;
	setp.ge.s32 	%p23, %r88, %r12;
	mov.f32 	%f291, %f1;
	@%p23 bra 	$L__BB0_40;
	mul.wide.s32 	%rd31, %r88, 4;
	add.s64 	%rd32, %rd2, %rd31;
	ld.global.f32 	%f291, [%rd32];
$L__BB0_40:
	add.s32 	%r89, %r86, %r22;
	st.shared.f32 	[%r89], %f291;
	add.s32 	%r90, %r87, %r10;
	shr.u32 	%r256, %r90, 5;
	and.b32  	%r257, %r90, 31;
	add.s32 	%r258, %r256, %r76;
	add.s32 	%r259, %r257, %r11;
	mul.lo.s32 	%r260, %r258, %r135;
	shr.u32 	%r261, %r260, 31;
	add.s32 	%r262, %r260, %r261;
	shr.s32 	%r263, %r262, 1;
	add.s32 	%r91, %r259, %r263;
	setp.ge.s32 	%p24, %r91, %r12;
	mov.f32 	%f292, %f1;
	@%p24 bra 	$L__BB0_42;
	mul.wide.s32 	%rd33, %r91, 4;
	add.s64 	%rd34, %rd2, %rd33;
	ld.global.f32 	%f292, [%rd34];
$L__BB0_42:
	add.s32 	%r264, %r89, %r22;
	st.shared.f32 	[%r264], %f292;
	add.s32 	%r448, %r90, %r10;
	setp.lt.u32 	%p25, %r448, 2048;
	@%p25 bra 	$L__BB0_34;
$L__BB0_43:
	bar.sync 	0;
	mov.b32 	%r265, 64;
	wmma.load.a.sync.aligned.row.m16n16k16.shared.f16 	{%r266, %r267, %r268, %r269, %r270, %r271, %r272, %r273}, [%r13], %r265;
	wmma.load.a.sync.aligned.row.m16n16k16.shared.f16 	{%r274, %r275, %r276, %r277, %r278, %r279, %r280, %r281}, [%r14], %r265;
	wmma.load.b.sync.aligned.row.m16n16k16.shared.f16 	{%r282, %r283, %r284, %r285, %r286, %r287, %r288, %r289}, [%r15], %r265;
	wmma.load.b.sync.aligned.row.m16n16k16.shared.f16 	{%r290, %r291, %r292, %r293, %r294, %r295, %r296, %r297}, [%r16], %r265;
	wmma.mma.sync.aligned.row.row.m16n16k16.f32.f32 {%f131, %f132, %f133, %f134, %f135, %f136, %f137, %f138}, {%r266, %r267, %r268, %r269, %r270, %r271, %r272, %r273}, {%r282, %r283, %r284, %r285, %r286, %r287, %r288, %r289}, {%f324, %f323, %f322, %f321, %f320, %f319, %f318, %f317};
	wmma.mma.sync.aligned.row.row.m16n16k16.f32.f32 {%f139, %f140, %f141, %f142, %f143, %f144, %f145, %f146}, {%r266, %r267, %r268, %r269, %r270, %r271, %r272, %r273}, {%r290, %r291, %r292, %r293, %r294, %r295, %r296, %r297}, {%f316, %f315, %f314, %f313, %f312, %f311, %f310, %f309};
	wmma.mma.sync.aligned.row.row.m16n16k16.f32.f32 {%f147, %f148, %f149, %f150, %f151, %f152, %f153, %f154}, {%r274, %r275, %r276, %r277, %r278, %r279, %r280, %r281}, {%r282, %r283, %r284, %r285, %r286, %r287, %r288, %r289}, {%f308, %f307, %f306, %f305, %f304, %f303, %f302, %f301};
	wmma.mma.sync.aligned.row.row.m16n16k16.f32.f32 {%f155, %f156, %f157, %f158, %f159, %f160, %f161, %f162}, {%r274, %r275, %r276, %r277, %r278, %r279, %r280, %r281}, {%r290, %r291, %r292, %r293, %r294, %r295, %r296, %r297}, {%f300, %f299, %f298, %f297, %f296, %f295, %f294, %f293};
	wmma.load.a.sync.aligned.row.m16n16k16.shared.f16 	{%r298, %r299, %r300, %r301, %r302, %r303, %r304, %r305}, [%r35], %r265;
	wmma.load.a.sync.aligned.row.m16n16k16.shared.f16 	{%r306, %r307, %r308, %r309, %r310, %r311, %r312, %r313}, [%r36], %r265;
	wmma.load.b.sync.aligned.row.m16n16k16.shared.f16 	{%r314, %r315, %r316, %r317, %r318, %r319, %r320, %r321}, [%r37], %r265;
	wmma.load.b.sync.aligned.row.m16n16k16.shared.f16 	{%r322, %r323, %r324, %r325, %r326, %r327, %r328, %r329}, [%r38], %r265;
	wmma.mma.sync.aligned.row.row.m16n16k16.f32.f32 {%f163, %f164, %f165, %f166, %f167, %f168, %f169, %f170}, {%r298, %r299, %r300, %r301, %r302, %r303, %r304, %r305}, {%r314, %r315, %r316, %r317, %r318, %r319, %r320, %r321}, {%f131, %f132, %f133, %f134, %f135, %f136, %f137, %f138};
	wmma.mma.sync.aligned.row.row.m16n16k16.f32.f32 {%f171, %f172, %f173, %f174, %f175, %f176, %f177, %f178}, {%r298, %r299, %r300, %r301, %r302, %r303, %r304, %r305}, {%r322, %r323, %r324, %r325, %r326, %r327, %r328, %r329}, {%f139, %f140, %f141, %f142, %f143, %f144, %f145, %f146};
	wmma.mma.sync.aligned.row.row.m16n16k16.f32.f32 {%f179, %f180, %f181, %f182, %f183, %f184, %f185, %f186}, {%r306, %r307, %r308, %r309, %r310, %r311, %r312, %r313}, {%r314, %r315, %r316, %r317, %r318, %r319, %r320, %r321}, {%f147, %f148, %f149, %f150, %f151, %f152, %f153, %f154};
	wmma.mma.sync.aligned.row.row.m16n16k16.f32.f32 {%f187, %f188, %f189, %f190, %f191, %f192, %f193, %f194}, {%r306, %r307, %r308, %r309, %r310, %r311, %r312, %r313}, {%r322, %r323, %r324, %r325, %r326, %r327, %r328, %r329}, {%f155, %f156, %f157, %f158, %f159, %f160, %f161, %f162};
	add.s32 	%r330, %r13, 64;
	wmma.load.a.sync.aligned.row.m16n16k16.shared.f16 	{%r331, %r332, %r333, %r334, %r335, %r336, %r337, %r338}, [%r330], %r265;
	wmma.load.a.sync.aligned.row.m16n16k16.shared.f16 	{%r339, %r340, %r341, %r342, %r343, %r344, %r345, %r346}, [%r39], %r265;
	wmma.load.b.sync.aligned.row.m16n16k16.shared.f16 	{%r347, %r348, %r349, %r350, %r351, %r352, %r353, %r354}, [%r40], %r265;
	wmma.load.b.sync.aligned.row.m16n16k16.shared.f16 	{%r355, %r356, %r357, %r358, %r359, %r360, %r361, %r362}, [%r41], %r265;
	wmma.mma.sync.aligned.row.row.m16n16k16.f32.f32 {%f195, %f196, %f197, %f198, %f199, %f200, %f201, %f202}, {%r331, %r332, %r333, %r334, %r335, %r336, %r337, %r338}, {%r347, %r348, %r349, %r350, %r351, %r352, %r353, %r354}, {%f163, %f164, %f165, %f166, %f167, %f168, %f169, %f170};
	wmma.mma.sync.aligned.row.row.m16n16k16.f32.f32 {%f203, %f204, %f205, %f206, %f207, %f208, %f209, %f210}, {%r331, %r332, %r333, %r334, %r335, %r336, %r337, %r338}, {%r355, %r356, %r357, %r358, %r359, %r360, %r361, %r362}, {%f171, %f172, %f173, %f174, %f175, %f176, %f177, %f178};
	wmma.mma.sync.aligned.row.row.m16n16k16.f32.f32 {%f211, %f212, %f213, %f214, %f215, %f216, %f217, %f218}, {%r339, %r340, %r341, %r342, %r343, %r344, %r345, %r346}, {%r347, %r348, %r349, %r350, %r351, %r352, %r353, %r354}, {%f179, %f180, %f181, %f182, %f183, %f184, %f185, %f186};
	wmma.mma.sync.aligned.row.row.m16n16k16.f32.f32 {%f219, %f220, %f221, %f222, %f223, %f224, %f225, %f226}, {%r339, %r340, %r341, %r342, %r343, %r344, %r345, %r346}, {%r355, %r356, %r357, %r358, %r359, %r360, %r361, %r362}, {%f187, %f188, %f189, %f190, %f191, %f192, %f193, %f194};
	wmma.load.a.sync.aligned.row.m16n16k16.shared.f16 	{%r363, %r364, %r365, %r366, %r367, %r368, %r369, %r370}, [%r42], %r265;
	wmma.load.a.sync.aligned.row.m16n16k16.shared.f16 	{%r371, %r372, %r373, %r374, %r375, %r376, %r377, %r378}, [%r43], %r265;
	wmma.load.b.sync.aligned.row.m16n16k16.shared.f16 	{%r379, %r380, %r381, %r382, %r383, %r384, %r385, %r386}, [%r44], %r265;
	wmma.load.b.sync.aligned.row.m16n16k16.shared.f16 	{%r387, %r388, %r389, %r390, %r391, %r392, %r393, %r394}, [%r45], %r265;
	wmma.mma.sync.aligned.row.row.m16n16k16.f32.f32 {%f324, %f323, %f322, %f321, %f320, %f319, %f318, %f317}, {%r363, %r364, %r365, %r366, %r367, %r368, %r369, %r370}, {%r379, %r380, %r381, %r382, %r383, %r384, %r385, %r386}, {%f195, %f196, %f197, %f198, %f199, %f200, %f201, %f202};
	wmma.mma.sync.aligned.row.row.m16n16k16.f32.f32 {%f316, %f315, %f314, %f313, %f312, %f311, %f310, %f309}, {%r363, %r364, %r365, %r366, %r367, %r368, %r369, %r370}, {%r387, %r388, %r389, %r390, %r391, %r392, %r393, %r394}, {%f203, %f204, %f205, %f206, %f207, %f208, %f209, %f210};
	wmma.mma.sync.aligned.row.row.m16n16k16.f32.f32 {%f308, %f307, %f306, %f305, %f304, %f303, %f302, %f301}, {%r371, %r372, %r373, %r374, %r375, %r376, %r377, %r378}, {%r379, %r380, %r381, %r382, %r383, %r384, %r385, %r386}, {%f211, %f212, %f213, %f214, %f215, %f216, %f217, %f218};
	wmma.mma.sync.aligned.row.row.m16n16k16.f32.f32 {%f300, %f299, %f298, %f297, %f296, %f295, %f294, %f293}, {%r371, %r372, %r373, %r374, %r375, %r376, %r377, %r378}, {%r387, %r388, %r389, %r390, %r391, %r392, %r393, %r394}, {%f219, %f220, %f221, %f222, %f223, %f224, %f225, %f226};
	add.s32 	%r441, %r441, 1;
	setp.ne.s32 	%p26, %r441, %r7;
	@%p26 bra 	$L__BB0_2;
$L__BB0_44:
	shl.b32 	%r395, %r4, 7;
	shl.b32 	%r396, %r3, 13;
	or.b32  	%r397, %r396, %r395;
	mov.u32 	%r398, _ZZ13matmul_kernelILb1EEvPK6__halfS2_PS0_iiiffE2SC;
	add.s32 	%r399, %r398, %r397;
	mov.b32 	%r400, 64;
	wmma.store.d.sync.aligned.row.m16n16k16.shared.f32 	[%r399], {%f324, %f323, %f322, %f321, %f320, %f319, %f318, %f317}, %r400;
	add.s32 	%r401, %r399, 64;
	wmma.store.d.sync.aligned.row.m16n16k16.shared.f32 	[%r401], {%f316, %f315, %f314, %f313, %f312, %f311, %f310, %f309}, %r400;
	add.s32 	%r402, %r399, 4096;
	wmma.store.d.sync.aligned.row.m16n16k16.shared.f32 	[%r402], {%f308, %f307, %f306, %f305, %f304, %f303, %f302, %f301}, %r400;
	add.s32 	%r403, %r399, 4160;
	wmma.store.d.sync.aligned.row.m16n16k16.shared.f32 	[%r403], {%f300, %f299, %f298, %f297, %f296, %f295, %f294, %f293}, %r400;
	bar.sync 	0;
	shl.b32 	%r94, %r5, 6;
	shl.b32 	%r95, %r6, 6;
	mov.u32 	%r96, %ntid.x;
	add.s32 	%r404, %r452, %r96;
	xor.b32  	%r405, %r404, 4095;
	div.u32 	%r406, %r405, %r96;
	and.b32  	%r97, %r406, 3;
	setp.eq.s32 	%p27, %r97, 2;
	@%p27 bra 	$L__BB0_49;
	mov.b32 	%r451, 0;
$L__BB0_46:
	.pragma "nounroll";
	shr.u32 	%r408, %r452, 6;
	and.b32  	%r409, %r452, 63;
	add.s32 	%r100, %r408, %r94;
	add.s32 	%r101, %r409, %r95;
	setp.ge.s32 	%p28, %r100, %r134;
	setp.ge.s32 	%p29, %r101, %r135;
	or.pred  	%p30, %p28, %p29;
	@%p30 bra 	$L__BB0_48;
	mad.lo.s32 	%r411, %r100, %r135, %r101;
	mul.wide.s32 	%rd35, %r411, 2;
	add.s64 	%rd36, %rd3, %rd35;
	ld.global.u16 	%rs7, [%rd36];
	// begin inline asm
	{  cvt.f32.f16 %f227, %rs7;}

	// end inline asm
	shl.b32 	%r412, %r452, 2;
	add.s32 	%r414, %r398, %r412;
	ld.shared.f32 	%f229, [%r414];
	mul.f32 	%f230, %f126, %f229;
	fma.rn.f32 	%f228, %f127, %f227, %f230;
	// begin inline asm
	{  cvt.rn.f16.f32 %rs8, %f228;}

	// end inline asm
	st.global.u16 	[%rd36], %rs8;
$L__BB0_48:
	add.s32 	%r452, %r452, %r96;
	add.s32 	%r451, %r451, 1;
	xor.b32  	%r415, %r97, %r451;
	setp.ne.s32 	%p31, %r415, 2;
	@%p31 bra 	$L__BB0_46;
$L__BB0_49:
	shl.b32 	%r416, %r96, 1;
	add.s32 	%r456, %r452, %r416;
	shl.b32 	%r106, %r96, 2;
	shl.b32 	%r417, %r96, 3;
	add.s32 	%r107, %r398, %r417;
	shl.b32 	%r455, %r452, 2;
	shl.b32 	%r109, %r96, 4;
	mad.lo.s32 	%r454, %r96, 3, %r452;
	mad.lo.s32 	%r111, %r96, 12, %r398;
	add.s32 	%r112, %r398, %r106;
	add.s32 	%r453, %r96, %r452;
$L__BB0_50:
	shr.u32 	%r419, %r452, 6;
	and.b32  	%r420, %r452, 63;
	add.s32 	%r119, %r419, %r94;
	add.s32 	%r120, %r420, %r95;
	setp.ge.s32 	%p32, %r119, %r134;
	setp.ge.s32 	%p33, %r120, %r135;
	or.pred  	%p34, %p32, %p33;
	@%p34 bra 	$L__BB0_52;
	mad.lo.s32 	%r422, %r119, %r135, %r120;
	mul.wide.s32 	%rd37, %r422, 2;
	add.s64 	%rd38, %rd3, %rd37;
	ld.global.u16 	%rs9, [%rd38];
	// begin inline asm
	{  cvt.f32.f16 %f231, %rs9;}

	// end inline asm
	add.s32 	%r424, %r398, %r455;
	ld.shared.f32 	%f233, [%r424];
	mul.f32 	%f234, %f126, %f233;
	fma.rn.f32 	%f232, %f127, %f231, %f234;
	// begin inline asm
	{  cvt.rn.f16.f32 %rs10, %f232;}

	// end inline asm
	st.global.u16 	[%rd38], %rs10;
$L__BB0_52:
	shr.u32 	%r425, %r453, 6;
	and.b32  	%r426, %r453, 63;
	add.s32 	%r121, %r425, %r94;
	add.s32 	%r122, %r426, %r95;
	setp.ge.s32 	%p35, %r121, %r134;
	setp.ge.s32 	%p36, %r122, %r135;
	or.pred  	%p37, %p35, %p36;
	@%p37 bra 	$L__BB0_54;
	mad.lo.s32 	%r428, %r121, %r135, %r122;
	mul.wide.s32 	%rd39, %r428, 2;
	add.s64 	%rd40, %rd3, %rd39;
	ld.global.u16 	%rs11, [%rd40];
	// begin inline asm
	{  cvt.f32.f16 %f235, %rs11;}

	// end inline asm
	add.s32 	%r429, %r112, %r455;
	ld.shared.f32 	%f237, [%r429];
	mul.f32 	%f238, %f126, %f237;
	fma.rn.f32 	%f236, %f127, %f235, %f238;
	// begin inline asm
	{  cvt.rn.f16.f32 %rs12, %f236;}

	// end inline asm
	st.global.u16 	[%rd40], %rs12;
$L__BB0_54:
	add.s32 	%r123, %r452, %r96;
	shr.u32 	%r430, %r456, 6;
	and.b32  	%r431, %r456, 63;
	add.s32 	%r124, %r430, %r94;
	add.s32 	%r125, %r431, %r95;
	setp.ge.s32 	%p38, %r124, %r134;
	setp.ge.s32 	%p39, %r125, %r135;
	or.pred  	%p40, %p38, %p39;
	@%p40 bra 	$L__BB0_56;
	mad.lo.s32 	%r433, %r124, %r135, %r125;
	mul.wide.s32 	%rd41, %r433, 2;
	add.s64 	%rd42, %rd3, %rd41;
	ld.global.u16 	%rs13, [%rd42];
	// begin inline asm
	{  cvt.f32.f16 %f239, %rs13;}

	// end inline asm
	add.s32 	%r434, %r107, %r455;
	ld.shared.f32 	%f241, [%r434];
	mul.f32 	%f242, %f126, %f241;
	fma.rn.f32 	%f240, %f127, %f239, %f242;
	// begin inline asm
	{  cvt.rn.f16.f32 %rs14, %f240;}

	// end inline asm
	st.global.u16 	[%rd42], %rs14;
$L__BB0_56:
	add.s32 	%r126, %r123, %r96;
	shr.u32 	%r435, %r454, 6;
	and.b32  	%r436, %r454, 63;
	add.s32 	%r127, %r435, %r94;
	add.s32 	%r128, %r436, %r95;
	setp.ge.s32 	%p41, %r127, %r134;
	setp.ge.s32 	%p42, %r128, %r135;
	or.pred  	%p43, %p41, %p42;
	@%p43 bra 	$L__BB0_58;
	mad.lo.s32 	%r438, %r127, %r135, %r128;
	mul.wide.s32 	%rd43, %r438, 2;
	add.s64 	%rd44, %rd3, %rd43;
	ld.global.u16 	%rs15, [%rd44];
	// begin inline asm
	{  cvt.f32.f16 %f243, %rs15;}

	// end inline asm
	add.s32 	%r439, %r111, %r455;
	ld.shared.f32 	%f245, [%r439];
	mul.f32 	%f246, %f126, %f245;
	fma.rn.f32 	%f244, %f127, %f243, %f246;
	// begin inline asm
	{  cvt.rn.f16.f32 %rs16, %f244;}

	// end inline asm
	st.global.u16 	[%rd44], %rs16;
$L__BB0_58:
	add.s32 	%r440, %r126, %r96;
	add.s32 	%r452, %r440, %r96;
	add.s32 	%r456, %r456, %r106;
	add.s32 	%r455, %r455, %r109;
	add.s32 	%r454, %r454, %r106;
	add.s32 	%r453, %r453, %r106;
	setp.lt.u32 	%p44, %r452, 4096;
	@%p44 bra 	$L__BB0_50;
	ret;

}
	// .globl	_Z13matmul_kernelILb0EEvPK6__halfS2_PS0_iiiff
.visible .entry _Z13matmul_kernelILb0EEvPK6__halfS2_PS0_iiiff(
	.param .u64 .ptr .align 1 _Z13matmul_kernelILb0EEvPK6__halfS2_PS0_iiiff_param_0,
	.param .u64 .ptr .align 1 _Z13matmul_kernelILb0EEvPK6__halfS2_PS0_iiiff_param_1,
	.param .u64 .ptr .align 1 _Z13matmul_kernelILb0EEvPK6__halfS2_PS0_iiiff_param_2,
	.param .u32 _Z13matmul_kernelILb0EEvPK6__halfS2_PS0_iiiff_param_3,
	.param .u32 _Z13matmul_kernelILb0EEvPK6__halfS2_PS0_iiiff_param_4,
	.param .u32 _Z13matmul_kernelILb0EEvPK6__halfS2_PS0_iiiff_param_5,
	.param .f32 _Z13matmul_kernelILb0EEvPK6__halfS2_PS0_iiiff_param_6,
	.param .f32 _Z13matmul_kernelILb0EEvPK6__halfS2_PS0_iiiff_param_7
)
{
	.reg .pred 	%p<71>;
	.reg .b16 	%rs<60>;
	.reg .b32 	%r<403>;
	.reg .b32 	%f<282>;
	.reg .b64 	%rd<45>;
	// demoted variable
	.shared .align 2 .b8 _ZZ13matmul_kernelILb0EEvPK6__halfS2_PS0_iiiffE2SA[8192];
	// demoted variable
	.shared .align 2 .b8 _ZZ13matmul_kernelILb0EEvPK6__halfS2_PS0_iiiffE2SB[8192];
	// demoted variable
	.shared .align 4 .b8 _ZZ13matmul_kernelILb0EEvPK6__halfS2_PS0_iiiffE2SC[16384];
	ld.param.u64 	%rd4, [_Z13matmul_kernelILb0EEvPK6__halfS2_PS0_iiiff_param_0];
	ld.param.u64 	%rd5, [_Z13matmul_kernelILb0EEvPK6__halfS2_PS0_iiiff_param_1];
	ld.param.u64 	%rd6, [_Z13matmul_kernelILb0EEvPK6__halfS2_PS0_iiiff_param_2];
	ld.param.u32 	%r142, [_Z13matmul_kernelILb0EEvPK6__halfS2_PS0_iiiff_param_3];
	ld.param.u32 	%r143, [_Z13matmul_kernelILb0EEvPK6__halfS2_PS0_iiiff_param_4];
	ld.param.u32 	%r144, [_Z13matmul_kernelILb0EEvPK6__halfS2_PS0_iiiff_param_5];
	ld.param.f32 	%f97, [_Z13matmul_kernelILb0EEvPK6__halfS2_PS0_iiiff_param_6];
	ld.param.f32 	%f98, [_Z13matmul_kernelILb0EEvPK6__halfS2_PS0_iiiff_param_7];
	cvta.to.global.u64 	%rd1, %rd4;
	cvta.to.global.u64 	%rd2, %rd5;
	cvta.to.global.u64 	%rd3, %rd6;
	mov.f32 	%f250, 0f00000000;
	// begin inline asm
	{  cvt.rn.f16.f32 %rs31, %f250;}

	// end inline asm
	mov.u32 	%r397, %tid.x;
	shr.u32 	%r145, %r397, 5;
	shr.u32 	%r2, %r397, 6;
	and.b32  	%r3, %r145, 1;
	add.s32 	%r146, %r143, 63;
	shr.s32 	%r147, %r146, 31;
	shr.u32 	%r148, %r147, 26;
	add.s32 	%r149, %r146, %r148;
	shr.s32 	%r150, %r149, 6;
	mov.u32 	%r151, %ctaid.x;
	div.s32 	%r4, %r151, %r150;
	mul.lo.s32 	%r152, %r4, %r150;
	sub.s32 	%r5, %r151, %r152;
	setp.lt.s32 	%p1, %r144, 1;
	mov.f32 	%f251, %f250;
	mov.f32 	%f252, %f250;
	mov.f32 	%f253, %f250;
	mov.f32 	%f254, %f250;
	mov.f32 	%f255, %f250;
	mov.f32 	%f256, %f250;
	mov.f32 	%f257, %f250;
	mov.f32 	%f258, %f250;
	mov.f32 	%f259, %f250;
	mov.f32 	%f260, %f250;
	mov.f32 	%f261, %f250;
	mov.f32 	%f262, %f250;
	mov.f32 	%f263, %f250;
	mov.f32 	%f264, %f250;
	mov.f32 	%f265, %f250;
	mov.f32 	%f266, %f250;
	mov.f32 	%f267, %f250;
	mov.f32 	%f268, %f250;
	mov.f32 	%f269, %f250;
	mov.f32 	%f270, %f250;
	mov.f32 	%f271, %f250;
	mov.f32 	%f272, %f250;
	mov.f32 	%f273, %f250;
	mov.f32 	%f274, %f250;
	mov.f32 	%f275, %f250;
	mov.f32 	%f276, %f250;
	mov.f32 	%f277, %f250;
	mov.f32 	%f278, %f250;
	mov.f32 	%f279, %f250;
	mov.f32 	%f280, %f250;
	mov.f32 	%f281, %f250;
	@%p1 bra 	$L__BB1_42;
	add.s32 	%r154, %r144, 63;
	shr.u32 	%r6, %r154, 6;
	shl.b32 	%r7, %r4, 6;
	mov.u32 	%r8, %ntid.x;
	shl.b32 	%r9, %r5, 6;
	shl.b32 	%r155, %r2, 12;
	mov.u32 	%r156, _ZZ13matmul_kernelILb0EEvPK6__halfS2_PS0_iiiffE2SA;
	add.s32 	%r10, %r156, %r155;
	add.s32 	%r11, %r10, 2048;
	shl.b32 	%r157, %r3, 6;
	mov.u32 	%r158, _ZZ13matmul_kernelILb0EEvPK6__halfS2_PS0_iiiffE2SB;
	add.s32 	%r12, %r158, %r157;
	add.s32 	%r13, %r12, 32;
	add.s32 	%r14, %r397, %r8;
	cvt.u16.u32 	%rs32, %r14;
	xor.b16  	%rs33, %rs32, 4095;
	cvt.u16.u32 	%rs34, %r8;
	div.u16 	%rs35, %rs33, %rs34;
	and.b16  	%rs2, %rs35, 3;
	and.b32  	%r15, %r397, 63;
	or.b32  	%r16, %r2, %r7;
	mul.lo.s32 	%r17, %r16, %r144;
	shl.b32 	%r159, %r397, 1;
	add.s32 	%r18, %r156, %r159;
	shr.u32 	%r19, %r14, 6;
	and.b32  	%r20, %r14, 63;
	add.s32 	%r21, %r19, %r7;
	mul.lo.s32 	%r22, %r21, %r144;
	shl.b32 	%r23, %r8, 1;
	add.s32 	%r24, %r18, %r23;
	add.s32 	%r25, %r14, %r8;
	shr.u32 	%r26, %r25, 6;
	and.b32  	%r27, %r25, 63;
	add.s32 	%r28, %r26, %r7;
	mul.lo.s32 	%r29, %r28, %r144;
	add.s32 	%r30, %r24, %r23;
	add.s32 	%r31, %r25, %r8;
	or.b32  	%r32, %r15, %r9;
	add.s32 	%r33, %r158, %r159;
	or.b32  	%r34, %r20, %r9;
	add.s32 	%r35, %r33, %r23;
	or.b32  	%r36, %r27, %r9;
	add.s32 	%r37, %r35, %r23;
	add.s32 	%r38, %r10, 32;
	add.s32 	%r39, %r12, 2048;
	add.s32 	%r40, %r12, 2080;
	add.s32 	%r41, %r10, 64;
	add.s32 	%r42, %r10, 2112;
	add.s32 	%r43, %r12, 4096;
	add.s32 	%r44, %r12, 4128;
	add.s32 	%r45, %r10, 96;
	add.s32 	%r46, %r12, 6144;
	add.s32 	%r47, %r12, 6176;
	shl.b32 	%r48, %r8, 2;
	shl.b32 	%r49, %r8, 3;
	mul.lo.s32 	%r50, %r8, 6;
	mov.b32 	%r386, 0;
	mov.f32 	%f250, 0f00000000;
$L__BB1_2:
	setp.eq.s16 	%p2, %rs2, 2;
	shl.b32 	%r52, %r386, 6;
	mov.u32 	%r387, %r397;
	@%p2 bra 	$L__BB1_12;
	setp.ge.s32 	%p3, %r16, %r142;
	add.s32 	%r53, %r15, %r52;
	setp.ge.s32 	%p4, %r53, %r144;
	or.pred  	%p5, %p3, %p4;
	mov.u16 	%rs46, %rs31;
	@%p5 bra 	$L__BB1_5;
	add.s32 	%r161, %r17, %r53;
	mul.wide.s32 	%rd7, %r161, 2;
	add.s64 	%rd8, %rd1, %rd7;
	ld.global.u16 	%rs46, [%rd8];
$L__BB1_5:
	setp.eq.s16 	%p6, %rs2, 3;
	st.shared.u16 	[%r18], %rs46;
	mov.u32 	%r387, %r14;
	@%p6 bra 	$L__BB1_12;
	setp.ge.s32 	%p7, %r21, %r142;
	add.s32 	%r54, %r20, %r52;
	setp.ge.s32 	%p8, %r54, %r144;
	or.pred  	%p9, %p7, %p8;
	mov.u16 	%rs47, %rs31;
	@%p9 bra 	$L__BB1_8;
	add.s32 	%r163, %r22, %r54;
	mul.wide.s32 	%rd9, %r163, 2;
	add.s64 	%rd10, %rd1, %rd9;
	ld.global.u16 	%rs47, [%rd10];
$L__BB1_8:
	setp.eq.s16 	%p10, %rs2, 0;
	st.shared.u16 	[%r24], %rs47;
	mov.u32 	%r387, %r25;
	@%p10 bra 	$L__BB1_12;
	setp.ge.s32 	%p11, %r28, %r142;
	add.s32 	%r55, %r27, %r52;
	setp.ge.s32 	%p12, %r55, %r144;
	or.pred  	%p13, %p11, %p12;
	mov.u16 	%rs48, %rs31;
	@%p13 bra 	$L__BB1_11;
	add.s32 	%r165, %r29, %r55;
	mul.wide.s32 	%rd11, %r165, 2;
	add.s64 	%rd12, %rd1, %rd11;
	ld.global.u16 	%rs48, [%rd12];
$L__BB1_11:
	st.shared.u16 	[%r30], %rs48;
	mov.u32 	%r387, %r31;
$L__BB1_12:
	add.s32 	%r391, %r23, %r387;
	mad.lo.s32 	%r390, %r8, 3, %r387;
	add.s32 	%r389, %r8, %r387;
	shl.b32 	%r166, %r387, 1;
	mov.u32 	%r167, _ZZ13matmul_kernelILb0EEvPK6__halfS2_PS0_iiiffE2SA;
	add.s32 	%r388, %r167, %r166;
$L__BB1_13:
	shr.u32 	%r168, %r387, 6;
	and.b32  	%r169, %r387, 63;
	add.s32 	%r66, %r168, %r7;
	add.s32 	%r67, %r169, %r52;
	setp.ge.s32 	%p14, %r66, %r142;
	setp.ge.s32 	%p15, %r67, %r144;
	or.pred  	%p16, %p14, %p15;
	mov.u16 	%rs49, %rs31;
	@%p16 bra 	$L__BB1_15;
	mad.lo.s32 	%r170, %r66, %r144, %r67;
	mul.wide.s32 	%rd13, %r170, 2;
	add.s64 	%rd14, %rd1, %rd13;
	ld.global.u16 	%rs49, [%rd14];
$L__BB1_15:
	st.shared.u16 	[%r388], %rs49;
	shr.u32 	%r171, %r389, 6;
	and.b32  	%r172, %r389, 63;
	add.s32 	%r68, %r171, %r7;
	add.s32 	%r69, %r172, %r52;
	setp.ge.s32 	%p17, %r68, %r142;
	setp.ge.s32 	%p18, %r69, %r144;
	or.pred  	%p19, %p17, %p18;
	mov.u16 	%rs50, %rs31;
	@%p19 bra 	$L__BB1_17;
	mad.lo.s32 	%r173, %r68, %r144, %r69;
	mul.wide.s32 	%rd15, %r173, 2;
	add.s64 	%rd16, %rd1, %rd15;
	ld.global.u16 	%rs50, [%rd16];
$L__BB1_17:
	add.s32 	%r174, %r388, %r23;
	st.shared.u16 	[%r174], %rs50;
	add.s32 	%r70, %r387, %r8;
	shr.u32 	%r175, %r391, 6;
	and.b32  	%r176, %r391, 63;
	add.s32 	%r71, %r175, %r7;
	add.s32 	%r72, %r176, %r52;
	setp.ge.s32 	%p20, %r71, %r142;
	setp.ge.s32 	%p21, %r72, %r144;
	or.pred  	%p22, %p20, %p21;
	mov.u16 	%rs51, %rs31;
	@%p22 bra 	$L__BB1_19;
	mad.lo.s32 	%r177, %r71, %r144, %r72;
	mul.wide.s32 	%rd17, %r177, 2;
	add.s64 	%rd18, %rd1, %rd17;
	ld.global.u16 	%rs51, [%rd18];
$L__BB1_19:
	add.s32 	%r178, %r388, %r48;
	st.shared.u16 	[%r178], %rs51;
	add.s32 	%r73, %r70, %r8;
	shr.u32 	%r179, %r390, 6;
	and.b32  	%r180, %r390, 63;
	add.s32 	%r74, %r179, %r7;
	add.s32 	%r75, %r180, %r52;
	setp.ge.s32 	%p23, %r74, %r142;
	setp.ge.s32 	%p24, %r75, %r144;
	or.pred  	%p25, %p23, %p24;
	mov.u16 	%rs52, %rs31;
	@%p25 bra 	$L__BB1_21;
	mad.lo.s32 	%r181, %r74, %r144, %r75;
	mul.wide.s32 	%rd19, %r181, 2;
	add.s64 	%rd20, %rd1, %rd19;
	ld.global.u16 	%rs52, [%rd20];
$L__BB1_21:
	add.s32 	%r182, %r388, %r50;
	st.shared.u16 	[%r182], %rs52;
	add.s32 	%r183, %r73, %r8;
	add.s32 	%r387, %r183, %r8;
	add.s32 	%r391, %r391, %r48;
	add.s32 	%r390, %r390, %r48;
	add.s32 	%r389, %r389, %r48;
	add.s32 	%r388, %r388, %r49;
	setp.lt.u32 	%p26, %r387, 4096;
	@%p26 bra 	$L__BB1_13;
	setp.eq.s16 	%p27, %rs2, 2;
	mov.u32 	%r393, %r397;
	@%p27 bra 	$L__BB1_32;
	setp.ge.s32 	%p28, %r32, %r143;
	add.s32 	%r81, %r2, %r52;
	setp.ge.s32 	%p29, %r81, %r144;
	or.pred  	%p30, %p29, %p28;
	mov.u16 	%rs53, %rs31;
	@%p30 bra 	$L__BB1_25;
	mad.lo.s32 	%r185, %r81, %r143, %r32;
	mul.wide.s32 	%rd21, %r185, 2;
	add.s64 	%rd22, %rd2, %rd21;
	ld.global.u16 	%rs53, [%rd22];
$L__BB1_25:
	setp.eq.s16 	%p31, %rs2, 3;
	st.shared.u16 	[%r33], %rs53;
	mov.u32 	%r393, %r14;
	@%p31 bra 	$L__BB1_32;
	setp.ge.s32 	%p32, %r34, %r143;
	add.s32 	%r82, %r19, %r52;
	setp.ge.s32 	%p33, %r82, %r144;
	or.pred  	%p34, %p33, %p32;
	mov.u16 	%rs54, %rs31;
	@%p34 bra 	$L__BB1_28;
	mad.lo.s32 	%r187, %r82, %r143, %r34;
	mul.wide.s32 	%rd23, %r187, 2;
	add.s64 	%rd24, %rd2, %rd23;
	ld.global.u16 	%rs54, [%rd24];
$L__BB1_28:
	setp.eq.s16 	%p35, %rs2, 0;
	st.shared.u16 	[%r35], %rs54;
	mov.u32 	%r393, %r25;
	@%p35 bra 	$L__BB1_32;
	setp.ge.s32 	%p36, %r36, %r143;
	add.s32 	%r83, %r26, %r52;
	setp.ge.s32 	%p37, %r83, %r144;
	or.pred  	%p38, %p37, %p36;
	mov.u16 	%rs55, %rs31;
	@%p38 bra 	$L__BB1_31;
	mad.lo.s32 	%r189, %r83, %r143, %r36;
	mul.wide.s32 	%rd25, %r189, 2;
	add.s64 	%rd26, %rd2, %rd25;
	ld.global.u16 	%rs55, [%rd26];
$L__BB1_31:
	st.shared.u16 	[%r37], %rs55;
	mov.u32 	%r393, %r31;
$L__BB1_32:
	shr.u32 	%r190, %r393, 6;
	and.b32  	%r191, %r393, 63;
	add.s32 	%r86, %r190, %r52;
	add.s32 	%r87, %r191, %r9;
	setp.ge.s32 	%p39, %r86, %r144;
	setp.ge.s32 	%p40, %r87, %r143;
	or.pred  	%p41, %p39, %p40;
	mov.u16 	%rs56, %rs31;
	@%p41 bra 	$L__BB1_34;
	mad.lo.s32 	%r193, %r86, %r143, %r87;
	mul.wide.s32 	%rd27, %r193, 2;
	add.s64 	%rd28, %rd2, %rd27;
	ld.global.u16 	%rs56, [%rd28];
$L__BB1_34:
	shl.b32 	%r194, %r393, 1;
	mov.u32 	%r195, _ZZ13matmul_kernelILb0EEvPK6__halfS2_PS0_iiiffE2SB;
	add.s32 	%r88, %r195, %r194;
	st.shared.u16 	[%r88], %rs56;
	add.s32 	%r89, %r393, %r8;
	shr.u32 	%r196, %r89, 6;
	and.b32  	%r197, %r89, 63;
	add.s32 	%r90, %r196, %r52;
	add.s32 	%r198, %r197, %r9;
	setp.ge.s32 	%p42, %r90, %r144;
	setp.ge.s32 	%p43, %r198, %r143;
	or.pred  	%p44, %p42, %p43;
	mov.u16 	%rs57, %rs31;
	@%p44 bra 	$L__BB1_36;
	mad.lo.s32 	%r199, %r90, %r143, %r198;
	mul.wide.s32 	%rd29, %r199, 2;
	add.s64 	%rd30, %rd2, %rd29;
	ld.global.u16 	%rs57, [%rd30];
$L__BB1_36:
	add.s32 	%r92, %r88, %r23;
	st.shared.u16 	[%r92], %rs57;
	add.s32 	%r93, %r89, %r8;
	shr.u32 	%r200, %r93, 6;
	and.b32  	%r201, %r93, 63;
	add.s32 	%r94, %r200, %r52;
	add.s32 	%r95, %r201, %r9;
	setp.ge.s32 	%p45, %r94, %r144;
	setp.ge.s32 	%p46, %r95, %r143;
	or.pred  	%p47, %p45, %p46;
	mov.u16 	%rs58, %rs31;
	@%p47 bra 	$L__BB1_38;
	mad.lo.s32 	%r203, %r94, %r143, %r95;
	mul.wide.s32 	%rd31, %r203, 2;
	add.s64 	%rd32, %rd2, %rd31;
	ld.global.u16 	%rs58, [%rd32];
$L__BB1_38:
	add.s32 	%r96, %r92, %r23;
	st.shared.u16 	[%r96], %rs58;
	add.s32 	%r97, %r93, %r8;
	shr.u32 	%r204, %r97, 6;
	and.b32  	%r205, %r97, 63;
	add.s32 	%r98, %r204, %r52;
	add.s32 	%r99, %r205, %r9;
	setp.ge.s32 	%p48, %r98, %r144;
	setp.ge.s32 	%p49, %r99, %r143;
	or.pred  	%p50, %p48, %p49;
	mov.u16 	%rs59, %rs31;
	@%p50 bra 	$L__BB1_40;
	mad.lo.s32 	%r207, %r98, %r143, %r99;
	mul.wide.s32 	%rd33, %r207, 2;
	add.s64 	%rd34, %rd2, %rd33;
	ld.global.u16 	%rs59, [%rd34];
$L__BB1_40:
	add.s32 	%r208, %r96, %r23;
	st.shared.u16 	[%r208], %rs59;
	add.s32 	%r393, %r97, %r8;
	setp.lt.u32 	%p51, %r393, 4096;
	@%p51 bra 	$L__BB1_32;
	bar.sync 	0;
	mov.b32 	%r209, 64;
	wmma.load.a.sync.aligned.row.m16n16k16.shared.f16 	{%r210, %r211, %r212, %r213, %r214, %r215, %r216, %r217}, [%r10], %r209;
	wmma.load.a.sync.aligned.row.m16n16k16.shared.f16 	{%r218, %r219, %r220, %r221, %r222, %r223, %r224, %r225}, [%r11], %r209;
	wmma.load.b.sync.aligned.row.m16n16k16.shared.f16 	{%r226, %r227, %r228, %r229, %r230, %r231, %r232, %r233}, [%r12], %r209;
	wmma.load.b.sync.aligned.row.m16n16k16.shared.f16 	{%r234, %r235, %r236, %r237, %r238, %r239, %r240, %r241}, [%r13], %r209;
	wmma.mma.sync.aligned.row.row.m16n16k16.f32.f32 {%f102, %f103, %f104, %f105, %f106, %f107, %f108, %f109}, {%r210, %r211, %r212, %r213, %r214, %r215, %r216, %r217}, {%r226, %r227, %r228, %r229, %r230, %r231, %r232, %r233}, {%f281, %f280, %f279, %f278, %f277, %f276, %f275, %f274};
	wmma.mma.sync.aligned.row.row.m16n16k16.f32.f32 {%f110, %f111, %f112, %f113, %f114, %f115, %f116, %f117}, {%r210, %r211, %r212, %r213, %r214, %r215, %r216, %r217}, {%r234, %r235, %r236, %r237, %r238, %r239, %r240, %r241}, {%f273, %f272, %f271, %f270, %f269, %f268, %f267, %f266};
	wmma.mma.sync.aligned.row.row.m16n16k16.f32.f32 {%f118, %f119, %f120, %f121, %f122, %f123, %f124, %f125}, {%r218, %r219, %r220, %r221, %r222, %r223, %r224, %r225}, {%r226, %r227, %r228, %r229, %r230, %r231, %r232, %r233}, {%f265, %f264, %f263, %f262, %f261, %f260, %f259, %f258};
	wmma.mma.sync.aligned.row.row.m16n16k16.f32.f32 {%f126, %f127, %f128, %f129, %f130, %f131, %f132, %f133}, {%r218, %r219, %r220, %r221, %r222, %r223, %r224, %r225}, {%r234, %r235, %r236, %r237, %r238, %r239, %r240, %r241}, {%f257, %f256, %f255, %f254, %f253, %f252, %f251, %f250};
	wmma.load.a.sync.aligned.row.m16n16k16.shared.f16 	{%r242, %r243, %r244, %r245, %r246, %r247, %r248, %r249}, [%r38], %r209;
	add.s32 	%r250, %r10, 2080;
	wmma.load.a.sync.aligned.row.m16n16k16.shared.f16 	{%r251, %r252, %r253, %r254, %r255, %r256, %r257, %r258}, [%r250], %r209;
	wmma.load.b.sync.aligned.row.m16n16k16.shared.f16 	{%r259, %r260, %r261, %r262, %r263, %r264, %r265, %r266}, [%r39], %r209;
	wmma.load.b.sync.aligned.row.m16n16k16.shared.f16 	{%r267, %r268, %r269, %r270, %r271, %r272, %r273, %r274}, [%r40], %r209;
	wmma.mma.sync.aligned.row.row.m16n16k16.f32.f32 {%f134, %f135, %f136, %f137, %f138, %f139, %f140, %f141}, {%r242, %r243, %r244, %r245, %r246, %r247, %r248, %r249}, {%r259, %r260, %r261, %r262, %r263, %r264, %r265, %r266}, {%f102, %f103, %f104, %f105, %f106, %f107, %f108, %f109};
	wmma.mma.sync.aligned.row.row.m16n16k16.f32.f32 {%f142, %f143, %f144, %f145, %f146, %f147, %f148, %f149}, {%r242, %r243, %r244, %r245, %r246, %r247, %r248, %r249}, {%r267, %r268, %r269, %r270, %r271, %r272, %r273, %r274}, {%f110, %f111, %f112, %f113, %f114, %f115, %f116, %f117};
	wmma.mma.sync.aligned.row.row.m16n16k16.f32.f32 {%f150, %f151, %f152, %f153, %f154, %f155, %f156, %f157}, {%r251, %r252, %r253, %r254, %r255, %r256, %r257, %r258}, {%r259, %r260, %r261, %r262, %r263, %r264, %r265, %r266}, {%f118, %f119, %f120, %f121, %f122, %f123, %f124, %f125};
	wmma.mma.sync.aligned.row.row.m16n16k16.f32.f32 {%f158, %f159, %f160, %f161, %f162, %f163, %f164, %f165}, {%r251, %r252, %r253, %r254, %r255, %r256, %r257, %r258}, {%r267, %r268, %r269, %r270, %r271, %r272, %r273, %r274}, {%f126, %f127, %f128, %f129, %f130, %f131, %f132, %f133};
	wmma.load.a.sync.aligned.row.m16n16k16.shared.f16 	{%r275, %r276, %r277, %r278, %r279, %r280, %r281, %r282}, [%r41], %r209;
	wmma.load.a.sync.aligned.row.m16n16k16.shared.f16 	{%r283, %r284, %r285, %r286, %r287, %r288, %r289, %r290}, [%r42], %r209;
	wmma.load.b.sync.aligned.row.m16n16k16.shared.f16 	{%r291, %r292, %r293, %r294, %r295, %r296, %r297, %r298}, [%r43], %r209;
	wmma.load.b.sync.aligned.row.m16n16k16.shared.f16 	{%r299, %r300, %r301, %r302, %r303, %r304, %r305, %r306}, [%r44], %r209;
	wmma.mma.sync.aligned.row.row.m16n16k16.f32.f32 {%f166, %f167, %f168, %f169, %f170, %f171, %f172, %f173}, {%r275, %r276, %r277, %r278, %r279, %r280, %r281, %r282}, {%r291, %r292, %r293, %r294, %r295, %r296, %r297, %r298}, {%f134, %f135, %f136, %f137, %f138, %f139, %f140, %f141};
	wmma.mma.sync.aligned.row.row.m16n16k16.f32.f32 {%f174, %f175, %f176, %f177, %f178, %f179, %f180, %f181}, {%r275, %r276, %r277, %r278, %r279, %r280, %r281, %r282}, {%r299, %r300, %r301, %r302, %r303, %r304, %r305, %r306}, {%f142, %f143, %f144, %f145, %f146, %f147, %f148, %f149};
	wmma.mma.sync.aligned.row.row.m16n16k16.f32.f32 {%f182, %f183, %f184, %f185, %f186, %f187, %f188, %f189}, {%r283, %r284, %r285, %r286, %r287, %r288, %r289, %r290}, {%r291, %r292, %r293, %r294, %r295, %r296, %r297, %r298}, {%f150, %f151, %f152, %f153, %f154, %f155, %f156, %f157};
	wmma.mma.sync.aligned.row.row.m16n16k16.f32.f32 {%f190, %f191, %f192, %f193, %f194, %f195, %f196, %f197}, {%r283, %r284, %r285, %r286, %r287, %r288, %r289, %r290}, {%r299, %r300, %r301, %r302, %r303, %r304, %r305, %r306}, {%f158, %f159, %f160, %f161, %f162, %f163, %f164, %f165};
	wmma.load.a.sync.aligned.row.m16n16k16.shared.f16 	{%r307, %r308, %r309, %r310, %r311, %r312, %r313, %r314}, [%r45], %r209;
	add.s32 	%r315, %r10, 2144;
	wmma.load.a.sync.aligned.row.m16n16k16.shared.f16 	{%r316, %r317, %r318, %r319, %r320, %r321, %r322, %r323}, [%r315], %r209;
	wmma.load.b.sync.aligned.row.m16n16k16.shared.f16 	{%r324, %r325, %r326, %r327, %r328, %r329, %r330, %r331}, [%r46], %r209;
	wmma.load.b.sync.aligned.row.m16n16k16.shared.f16 	{%r332, %r333, %r334, %r335, %r336, %r337, %r338, %r339}, [%r47], %r209;
	wmma.mma.sync.aligned.row.row.m16n16k16.f32.f32 {%f281, %f280, %f279, %f278, %f277, %f276, %f275, %f274}, {%r307, %r308, %r309, %r310, %r311, %r312, %r313, %r314}, {%r324, %r325, %r326, %r327, %r328, %r329, %r330, %r331}, {%f166, %f167, %f168, %f169, %f170, %f171, %f172, %f173};
	wmma.mma.sync.aligned.row.row.m16n16k16.f32.f32 {%f273, %f272, %f271, %f270, %f269, %f268, %f267, %f266}, {%r307, %r308, %r309, %r310, %r311, %r312, %r313, %r314}, {%r332, %r333, %r334, %r335, %r336, %r337, %r338, %r339}, {%f174, %f175, %f176, %f177, %f178, %f179, %f180, %f181};
	wmma.mma.sync.aligned.row.row.m16n16k16.f32.f32 {%f265, %f264, %f263, %f262, %f261, %f260, %f259, %f258}, {%r316, %r317, %r318, %r319, %r320, %r321, %r322, %r323}, {%r324, %r325, %r326, %r327, %r328, %r329, %r330, %r331}, {%f182, %f183, %f184, %f185, %f186, %f187, %f188, %f189};
	wmma.mma.sync.aligned.row.row.m16n16k16.f32.f32 {%f257, %f256, %f255, %f254, %f253, %f252, %f251, %f250}, {%r316, %r317, %r318, %r319, %r320, %r321, %r322, %r323}, {%r332, %r333, %r334, %r335, %r336, %r337, %r338, %r339}, {%f190, %f191, %f192, %f193, %f194, %f195, %f196, %f197};
	add.s32 	%r386, %r386, 1;
	setp.ne.s32 	%p52, %r386, %r6;
	@%p52 bra 	$L__BB1_2;
$L__BB1_42:
	shl.b32 	%r340, %r3, 7;
	shl.b32 	%r341, %r2, 13;
	or.b32  	%r342, %r341, %r340;
	mov.u32 	%r343, _ZZ13matmul_kernelILb0EEvPK6__halfS2_PS0_iiiffE2SC;
	add.s32 	%r344, %r343, %r342;
	mov.b32 	%r345, 64;
	wmma.store.d.sync.aligned.row.m16n16k16.shared.f32 	[%r344], {%f281, %f280, %f279, %f278, %f277, %f276, %f275, %f274}, %r345;
	add.s32 	%r346, %r344, 64;
	wmma.store.d.sync.aligned.row.m16n16k16.shared.f32 	[%r346], {%f273, %f272, %f271, %f270, %f269, %f268, %f267, %f266}, %r345;
	add.s32 	%r347, %r344, 4096;
	wmma.store.d.sync.aligned.row.m16n16k16.shared.f32 	[%r347], {%f265, %f264, %f263, %f262, %f261, %f260, %f259, %f258}, %r345;
	add.s32 	%r348, %r344, 4160;
	wmma.store.d.sync.aligned.row.m16n16k16.shared.f32 	[%r348], {%f257, %f256, %f255, %f254, %f253, %f252, %f251, %f250}, %r345;
	bar.sync 	0;
	shl.b32 	%r102, %r4, 6;
	shl.b32 	%r103, %r5, 6;
	mov.u32 	%r104, %ntid.x;
	add.s32 	%r349, %r397, %r104;
	xor.b32  	%r350, %r349, 4095;
	div.u32 	%r351, %r350, %r104;
	and.b32  	%r105, %r351, 3;
	setp.eq.s32 	%p53, %r105, 2;
	@%p53 bra 	$L__BB1_47;
	mov.b32 	%r396, 0;
$L__BB1_44:
	.pragma "nounroll";
	shr.u32 	%r353, %r397, 6;
	and.b32  	%r354, %r397, 63;
	add.s32 	%r108, %r353, %r102;
	add.s32 	%r109, %r354, %r103;
	setp.ge.s32 	%p54, %r108, %r142;
	setp.ge.s32 	%p55, %r109, %r143;
	or.pred  	%p56, %p54, %p55;
	@%p56 bra 	$L__BB1_46;
	mad.lo.s32 	%r356, %r108, %r143, %r109;
	mul.wide.s32 	%rd35, %r356, 2;
	add.s64 	%rd36, %rd3, %rd35;
	ld.global.u16 	%rs36, [%rd36];
	// begin inline asm
	{  cvt.f32.f16 %f198, %rs36;}

	// end inline asm
	shl.b32 	%r357, %r397, 2;
	add.s32 	%r359, %r343, %r357;
	ld.shared.f32 	%f200, [%r359];
	mul.f32 	%f201, %f97, %f200;
	fma.rn.f32 	%f199, %f98, %f198, %f201;
	// begin inline asm
	{  cvt.rn.f16.f32 %rs37, %f199;}

	// end inline asm
	st.global.u16 	[%rd36], %rs37;
$L__BB1_46:
	add.s32 	%r397, %r397, %r104;
	add.s32 	%r396, %r396, 1;
	xor.b32  	%r360, %r105, %r396;
	setp.ne.s32 	%p57, %r360, 2;
	@%p57 bra 	$L__BB1_44;
$L__BB1_47:
	shl.b32 	%r361, %r104, 1;
	add.s32 	%r401, %r397, %r361;
	shl.b32 	%r114, %r104, 2;
	shl.b32 	%r362, %r104, 3;
	add.s32 	%r115, %r343, %r362;
	shl.b32 	%r400, %r397, 2;
	shl.b32 	%r117, %r104, 4;
	mad.lo.s32 	%r399, %r104, 3, %r397;
	mad.lo.s32 	%r119, %r104, 12, %r343;
	add.s32 	%r120, %r343, %r114;
	add.s32 	%r398, %r104, %r397;
$L__BB1_48:
	shr.u32 	%r364, %r397, 6;
	and.b32  	%r365, %r397, 63;
	add.s32 	%r127, %r364, %r102;
	add.s32 	%r128, %r365, %r103;
	setp.ge.s32 	%p58, %r127, %r142;
	setp.ge.s32 	%p59, %r128, %r143;
	or.pred  	%p60, %p58, %p59;
	@%p60 bra 	$L__BB1_50;
	mad.lo.s32 	%r367, %r127, %r143, %r128;
	mul.wide.s32 	%rd37, %r367, 2;
	add.s64 	%rd38, %rd3, %rd37;
	ld.global.u16 	%rs38, [%rd38];
	// begin inline asm
	{  cvt.f32.f16 %f202, %rs38;}

	// end inline asm
	add.s32 	%r369, %r343, %r400;
	ld.shared.f32 	%f204, [%r369];
	mul.f32 	%f205, %f97, %f204;
	fma.rn.f32 	%f203, %f98, %f202, %f205;
	// begin inline asm
	{  cvt.rn.f16.f32 %rs39, %f203;}

	// end inline asm
	st.global.u16 	[%rd38], %rs39;
$L__BB1_50:
	shr.u32 	%r370, %r398, 6;
	and.b32  	%r371, %r398, 63;
	add.s32 	%r129, %r370, %r102;
	add.s32 	%r130, %r371, %r103;
	setp.ge.s32 	%p61, %r129, %r142;
	setp.ge.s32 	%p62, %r130, %r143;
	or.pred  	%p63, %p61, %p62;
	@%p63 bra 	$L__BB1_52;
	mad.lo.s32 	%r373, %r129, %r143, %r130;
	mul.wide.s32 	%rd39, %r373, 2;
	add.s64 	%rd40, %rd3, %rd39;
	ld.global.u16 	%rs40, [%rd40];
	// begin inline asm
	{  cvt.f32.f16 %f206, %rs40;}

	// end inline asm
	add.s32 	%r374, %r120, %r400;
	ld.shared.f32 	%f208, [%r374];
	mul.f32 	%f209, %f97, %f208;
	fma.rn.f32 	%f207, %f98, %f206, %f209;
	// begin inline asm
	{  cvt.rn.f16.f32 %rs41, %f207;}

	// end inline asm
	st.global.u16 	[%rd40], %rs41;
$L__BB1_52:
	add.s32 	%r131, %r397, %r104;
	shr.u32 	%r375, %r401, 6;
	and.b32  	%r376, %r401, 63;
	add.s32 	%r132, %r375, %r102;
	add.s32 	%r133, %r376, %r103;
	setp.ge.s32 	%p64, %r132, %r142;
	setp.ge.s32 	%p65, %r133, %r143;
	or.pred  	%p66, %p64, %p65;
	@%p66 bra 	$L__BB1_54;
	mad.lo.s32 	%r378, %r132, %r143, %r133;
	mul.wide.s32 	%rd41, %r378, 2;
	add.s64 	%rd42, %rd3, %rd41;
	ld.global.u16 	%rs42, [%rd42];
	// begin inline asm
	{  cvt.f32.f16 %f210, %rs42;}

	// end inline asm
	add.s32 	%r379, %r115, %r400;
	ld.shared.f32 	%f212, [%r379];
	mul.f32 	%f213, %f97, %f212;
	fma.rn.f32 	%f211, %f98, %f210, %f213;
	// begin inline asm
	{  cvt.rn.f16.f32 %rs43, %f211;}

	// end inline asm
	st.global.u16 	[%rd42], %rs43;
$L__BB1_54:
	add.s32 	%r134, %r131, %r104;
	shr.u32 	%r380, %r399, 6;
	and.b32  	%r381, %r399, 63;
	add.s32 	%r135, %r380, %r102;
	add.s32 	%r136, %r381, %r103;
	setp.ge.s32 	%p67, %r135, %r142;
	setp.ge.s32 	%p68, %r136, %r143;
	or.pred  	%p69, %p67, %p68;
	@%p69 bra 	$L__BB1_56;
	mad.lo.s32 	%r383, %r135, %r143, %r136;
	mul.wide.s32 	%rd43, %r383, 2;
	add.s64 	%rd44, %rd3, %rd43;
	ld.global.u16 	%rs44, [%rd44];
	// begin inline asm
	{  cvt.f32.f16 %f214, %rs44;}

	// end inline asm
	add.s32 	%r384, %r119, %r400;
	ld.shared.f32 	%f216, [%r384];
	mul.f32 	%f217, %f97, %f216;
	fma.rn.f32 	%f215, %f98, %f214, %f217;
	// begin inline asm
	{  cvt.rn.f16.f32 %rs45, %f215;}

	// end inline asm
	st.global.u16 	[%rd44], %rs45;
$L__BB1_56:
	add.s32 	%r385, %r134, %r104;
	add.s32 	%r397, %r385, %r104;
	add.s32 	%r401, %r401, %r114;
	add.s32 	%r400, %r400, %r117;
	add.s32 	%r399, %r399, %r114;
	add.s32 	%r398, %r398, %r114;
	setp.lt.u32 	%p70, %r397, 4096;
	@%p70 bra 	$L__BB1_48;
	ret;

}


// ===== COMPILED SASS (sm_100) =====

	.target	sm_100

	.elftype	@"ET_EXEC"


//--------------------- .note.nv.tkinfo           --------------------------
	.section	.note.nv.tkinfo,"",@"SHT_NOTE"
	.sectionflags	@"SHF_NOTE_NV_TKINFO"
	.tkinfo
        /*0018*/ 	.word	0x00000002
        /*0030*/ 	.string	""
        /*0030*/ 	.string	"ptxas"
        /*0030*/ 	.string	"Cuda compilation tools, release 13.0, V13.0.88"
        /*0030*/ 	.string	"Build cuda_13.0.r13.0/compiler.36424714_0"
        /*0030*/ 	.string	"-arch sm_100 -m 64 "



//--------------------- .note.nv.cuinfo           --------------------------
	.section	.note.nv.cuinfo,"",@"SHT_NOTE"
	.sectionflags	@"SHF_NOTE_NV_CUINFO"
        /*0018*/ 	.short	0x0002
        /*001a*/ 	.short	0x0064
        /*001c*/ 	.short	0x0082
	.zero		2


//--------------------- .nv.info                  --------------------------
	.section	.nv.info,"",@"SHT_CUDA_INFO"
	.align	4


	//----- nvinfo : EIATTR_REGCOUNT
	.align		4
        /*0000*/ 	.byte	0x04, 0x2f
        /*0002*/ 	.short	(.L_1 - .L_0)
	.align		4
.L_0:
        /*0004*/ 	.word	index@(_Z13matmul_kernelILb1EEvPK6__halfS2_PS0_iiiff)
        /*0008*/ 	.word	0x0000004f


	//----- nvinfo : EIATTR_FRAME_SIZE
	.align		4
.L_1:
        /*000c*/ 	.byte	0x04, 0x11
        /*000e*/ 	.short	(.L_3 - .L_2)
	.align		4
.L_2:
        /*0010*/ 	.word	index@($__internal_1_$__cuda_sm20_div_u16)
        /*0014*/ 	.word	0x00000000


	//----- nvinfo : EIATTR_FRAME_SIZE
	.align		4
.L_3:
        /*0018*/ 	.byte	0x04, 0x11
        /*001a*/ 	.short	(.L_5 - .L_4)
	.align		4
.L_4:
        /*001c*/ 	.word	index@(_Z13matmul_kernelILb1EEvPK6__halfS2_PS0_iiiff)
        /*0020*/ 	.word	0x00000000


	//----- nvinfo : EIATTR_REGCOUNT
	.align		4
.L_5:
        /*0024*/ 	.byte	0x04, 0x2f
        /*0026*/ 	.short	(.L_7 - .L_6)
	.align		4
.L_6:
        /*0028*/ 	.word	index@(_Z13matmul_kernelILb0EEvPK6__halfS2_PS0_iiiff)
        /*002c*/ 	.word	0x0000004f


	//----- nvinfo : EIATTR_FRAME_SIZE
	.align		4
.L_7:
        /*0030*/ 	.byte	0x04, 0x11
        /*0032*/ 	.short	(.L_9 - .L_8)
	.align		4
.L_8:
        /*0034*/ 	.word	index@($__internal_0_$__cuda_sm20_div_u16)
        /*0038*/ 	.word	0x00000000


	//----- nvinfo : EIATTR_FRAME_SIZE
	.align		4
.L_9:
        /*003c*/ 	.byte	0x04, 0x11
        /*003e*/ 	.short	(.L_11 - .L_10)
	.align		4
.L_10:
        /*0040*/ 	.word	index@(_Z13matmul_kernelILb0EEvPK6__halfS2_PS0_iiiff)
        /*0044*/ 	.word	0x00000000


	//----- nvinfo : EIATTR_MIN_STACK_SIZE
	.align		4
.L_11:
        /*0048*/ 	.byte	0x04, 0x12
        /*004a*/ 	.short	(.L_13 - .L_12)
	.align		4
.L_12:
        /*004c*/ 	.word	index@(_Z13matmul_kernelILb0EEvPK6__halfS2_PS0_iiiff)
        /*0050*/ 	.word	0x00000000


	//----- nvinfo : EIATTR_MIN_STACK_SIZE
	.align		4
.L_13:
        /*0054*/ 	.byte	0x04, 0x12
        /*0056*/ 	.short	(.L_15 - .L_14)
	.align		4
.L_14:
        /*0058*/ 	.word	index@(_Z13matmul_kernelILb1EEvPK6__halfS2_PS0_iiiff)
        /*005c*/ 	.word	0x00000000
.L_15:


//--------------------- .nv.compat                --------------------------
	.section	.nv.compat,"",@"SHT_CUDA_COMPAT_INFO"
	.align	4
        /*0000*/ 	.byte	0x02, 0x09, 0x00, 0x00, 0x02, 0x02, 0x01, 0x00, 0x02, 0x05, 0x05, 0x00, 0x03, 0x07, 0x01, 0x01
        /*0010*/ 	.byte	0x02, 0x03, 0x00, 0x00, 0x02, 0x06, 0x01, 0x00, 0x04, 0x0b, 0x08, 0x00, 0x01, 0x00, 0x00, 0x00
        /*0020*/ 	.byte	0x00, 0x00, 0x00, 0x00


//--------------------- .nv.info._Z13matmul_kernelILb0EEvPK6__halfS2_PS0_iiiff --------------------------
	.section	.nv.info._Z13matmul_kernelILb0EEvPK6__halfS2_PS0_iiiff,"",@"SHT_CUDA_INFO"
	.sectionflags	@""
	.align	4


	//----- nvinfo : EIATTR_CUDA_API_VERSION
	.align		4
        /*0000*/ 	.byte	0x04, 0x37
        /*0002*/ 	.short	(.L_17 - .L_16)
.L_16:
        /*0004*/ 	.word	0x00000082


	//----- nvinfo : EIATTR_KPARAM_INFO
	.align		4
.L_17:
        /*0008*/ 	.byte	0x04, 0x17
        /*000a*/ 	.short	(.L_19 - .L_18)
.L_18:
        /*000c*/ 	.word	0x00000000
        /*0010*/ 	.short	0x0007
        /*0012*/ 	.short	0x0028
        /*0014*/ 	.byte	0x00, 0xf0, 0x11, 0x00


	//----- nvinfo : EIATTR_KPARAM_INFO
	.align		4
.L_19:
        /*0018*/ 	.byte	0x04, 0x17
        /*001a*/ 	.short	(.L_21 - .L_20)
.L_20:
        /*001c*/ 	.word	0x00000000
        /*0020*/ 	.short	0x0006
        /*0022*/ 	.short	0x0024
        /*0024*/ 	.byte	0x00, 0xf0, 0x11, 0x00


	//----- nvinfo : EIATTR_KPARAM_INFO
	.align		4
.L_21:
        /*0028*/ 	.byte	0x04, 0x17
        /*002a*/ 	.short	(.L_23 - .L_22)
.L_22:
        /*002c*/ 	.word	0x00000000
        /*0030*/ 	.short	0x0005
        /*0032*/ 	.short	0x0020
        /*0034*/ 	.byte	0x00, 0xf0, 0x11, 0x00


	//----- nvinfo : EIATTR_KPARAM_INFO
	.align		4
.L_23:
        /*0038*/ 	.byte	0x04, 0x17
        /*003a*/ 	.short	(.L_25 - .L_24)
.L_24:
        /*003c*/ 	.word	0x00000000
        /*0040*/ 	.short	0x0004
        /*0042*/ 	.short	0x001c
        /*0044*/ 	.byte	0x00, 0xf0, 0x11, 0x00


	//----- nvinfo : EIATTR_KPARAM_INFO
	.align		4
.L_25:
        /*0048*/ 	.byte	0x04, 0x17
        /*004a*/ 	.short	(.L_27 - .L_26)
.L_26:
        /*004c*/ 	.word	0x00000000
        /*0050*/ 	.short	0x0003
        /*0052*/ 	.short	0x0018
        /*0054*/ 	.byte	0x00, 0xf0, 0x11, 0x00


	//----- nvinfo : EIATTR_KPARAM_INFO
	.align		4
.L_27:
        /*0058*/ 	.byte	0x04, 0x17
        /*005a*/ 	.short	(.L_29 - .L_28)
.L_28:
        /*005c*/ 	.word	0x00000000
        /*0060*/ 	.short	0x0002
        /*0062*/ 	.short	0x0010
        /*0064*/ 	.byte	0x00, 0xf5, 0x21, 0x00


	//----- nvinfo : EIATTR_KPARAM_INFO
	.align		4
.L_29:
        /*0068*/ 	.byte	0x04, 0x17
        /*006a*/ 	.short	(.L_31 - .L_30)
.L_30:
        /*006c*/ 	.word	0x00000000
        /*0070*/ 	.short	0x0001
        /*0072*/ 	.short	0x0008
        /*0074*/ 	.byte	0x00, 0xf5, 0x21, 0x00


	//----- nvinfo : EIATTR_KPARAM_INFO
	.align		4
.L_31:
        /*0078*/ 	.byte	0x04, 0x17
        /*007a*/ 	.short	(.L_33 - .L_32)
.L_32:
        /*007c*/ 	.word	0x00000000
        /*0080*/ 	.short	0x0000
        /*0082*/ 	.short	0x0000
        /*0084*/ 	.byte	0x00, 0xf5, 0x21, 0x00


	//----- nvinfo : EIATTR_SPARSE_MMA_MASK
	.align		4
.L_33:
        /*0088*/ 	.byte	0x03, 0x50
        /*008a*/ 	.short	0x0000


	//----- nvinfo : EIATTR_WMMA_USED
	.align		4
        /*008c*/ 	.byte	0x01, 0x2b
	.zero		2


	//----- nvinfo : EIATTR_MAXREG_COUNT
	.align		4
        /*0090*/ 	.byte	0x03, 0x1b
        /*0092*/ 	.short	0x00ff


	//----- nvinfo : EIATTR_NUM_BARRIERS
	.align		4
        /*0094*/ 	.byte	0x02, 0x4c
        /*0096*/ 	.byte	0x01
	.zero		1


	//----- nvinfo : EIATTR_MERCURY_ISA_VERSION
	.align		4
        /*0098*/ 	.byte	0x03, 0x5f
        /*009a*/ 	.short	0x0101


	//----- nvinfo : EIATTR_VRC_CTA_INIT_COUNT
	.align		4
        /*009c*/ 	.byte	0x02, 0x4a
	.zero		1
	.zero		1


	//----- nvinfo : EIATTR_EXIT_INSTR_OFFSETS
	.align		4
        /*00a0*/ 	.byte	0x04, 0x1c
        /*00a2*/ 	.short	(.L_35 - .L_34)


	//   ....[0]....
.L_34:
        /*00a4*/ 	.word	0x000024d0


	//----- nvinfo : EIATTR_CRS_STACK_SIZE
	.align		4
.L_35:
        /*00a8*/ 	.byte	0x04, 0x1e
        /*00aa*/ 	.short	(.L_37 - .L_36)
.L_36:
        /*00ac*/ 	.word	0x00000000


	//----- nvinfo : EIATTR_CBANK_PARAM_SIZE
	.align		4
.L_37:
        /*00b0*/ 	.byte	0x03, 0x19
        /*00b2*/ 	.short	0x002c


	//----- nvinfo : EIATTR_PARAM_CBANK
	.align		4
        /*00b4*/ 	.byte	0x04, 0x0a
        /*00b6*/ 	.short	(.L_39 - .L_38)
	.align		4
.L_38:
        /*00b8*/ 	.word	index@(.nv.constant0._Z13matmul_kernelILb0EEvPK6__halfS2_PS0_iiiff)
        /*00bc*/ 	.short	0x0380
        /*00be*/ 	.short	0x002c


	//----- nvinfo : EIATTR_SW_WAR
	.align		4
.L_39:
        /*00c0*/ 	.byte	0x04, 0x36
        /*00c2*/ 	.short	(.L_41 - .L_40)
.L_40:
        /*00c4*/ 	.word	0x00000008
.L_41:


//--------------------- .nv.info._Z13matmul_kernelILb1EEvPK6__halfS2_PS0_iiiff --------------------------
	.section	.nv.info._Z13matmul_kernelILb1EEvPK6__halfS2_PS0_iiiff,"",@"SHT_CUDA_INFO"
	.sectionflags	@""
	.align	4


	//----- nvinfo : EIATTR_CUDA_API_VERSION
	.align		4
        /*0000*/ 	.byte	0x04, 0x37
        /*0002*/ 	.short	(.L_43 - .L_42)
.L_42:
        /*0004*/ 	.word	0x00000082


	//----- nvinfo : EIATTR_KPARAM_INFO
	.align		4
.L_43:
        /*0008*/ 	.byte	0x04, 0x17
        /*000a*/ 	.short	(.L_45 - .L_44)
.L_44:
        /*000c*/ 	.word	0x00000000
        /*0010*/ 	.short	0x0007
        /*0012*/ 	.short	0x0028
        /*0014*/ 	.byte	0x00, 0xf0, 0x11, 0x00


	//----- nvinfo : EIATTR_KPARAM_INFO
	.align		4
.L_45:
        /*0018*/ 	.byte	0x04, 0x17
        /*001a*/ 	.short	(.L_47 - .L_46)
.L_46:
        /*001c*/ 	.word	0x00000000
        /*0020*/ 	.short	0x0006
        /*0022*/ 	.short	0x0024
        /*0024*/ 	.byte	0x00, 0xf0, 0x11, 0x00


	//----- nvinfo : EIATTR_KPARAM_INFO
	.align		4
.L_47:
        /*0028*/ 	.byte	0x04, 0x17
        /*002a*/ 	.short	(.L_49 - .L_48)
.L_48:
        /*002c*/ 	.word	0x00000000
        /*0030*/ 	.short	0x0005
        /*0032*/ 	.short	0x0020
        /*0034*/ 	.byte	0x00, 0xf0, 0x11, 0x00


	//----- nvinfo : EIATTR_KPARAM_INFO
	.align		4
.L_49:
        /*0038*/ 	.byte	0x04, 0x17
        /*003a*/ 	.short	(.L_51 - .L_50)
.L_50:
        /*003c*/ 	.word	0x00000000
        /*0040*/ 	.short	0x0004
        /*0042*/ 	.short	0x001c
        /*0044*/ 	.byte	0x00, 0xf0, 0x11, 0x00


	//----- nvinfo : EIATTR_KPARAM_INFO
	.align		4
.L_51:
        /*0048*/ 	.byte	0x04, 0x17
        /*004a*/ 	.short	(.L_53 - .L_52)
.L_52:
        /*004c*/ 	.word	0x00000000
        /*0050*/ 	.short	0x0003
        /*0052*/ 	.short	0x0018
        /*0054*/ 	.byte	0x00, 0xf0, 0x11, 0x00


	//----- nvinfo : EIATTR_KPARAM_INFO
	.align		4
.L_53:
        /*0058*/ 	.byte	0x04, 0x17
        /*005a*/ 	.short	(.L_55 - .L_54)
.L_54:
        /*005c*/ 	.word	0x00000000
        /*0060*/ 	.short	0x0002
        /*0062*/ 	.short	0x0010
        /*0064*/ 	.byte	0x00, 0xf5, 0x21, 0x00


	//----- nvinfo : EIATTR_KPARAM_INFO
	.align		4
.L_55:
        /*0068*/ 	.byte	0x04, 0x17
        /*006a*/ 	.short	(.L_57 - .L_56)
.L_56:
        /*006c*/ 	.word	0x00000000
        /*0070*/ 	.short	0x0001
        /*0072*/ 	.short	0x0008
        /*0074*/ 	.byte	0x00, 0xf5, 0x21, 0x00


	//----- nvinfo : EIATTR_KPARAM_INFO
	.align		4
.L_57:
        /*0078*/ 	.byte	0x04, 0x17
        /*007a*/ 	.short	(.L_59 - .L_58)
.L_58:
        /*007c*/ 	.word	0x00000000
        /*0080*/ 	.short	0x0000
        /*0082*/ 	.short	0x0000
        /*0084*/ 	.byte	0x00, 0xf5, 0x21, 0x00


	//----- nvinfo : EIATTR_SPARSE_MMA_MASK
	.align		4
.L_59:
        /*0088*/ 	.byte	0x03, 0x50
        /*008a*/ 	.short	0x0000


	//----- nvinfo : EIATTR_WMMA_USED
	.align		4
        /*008c*/ 	.byte	0x01, 0x2b
	.zero		2


	//----- nvinfo : EIATTR_MAXREG_COUNT
	.align		4
        /*0090*/ 	.byte	0x03, 0x1b
        /*0092*/ 	.short	0x00ff


	//----- nvinfo : EIATTR_NUM_BARRIERS
	.align		4
        /*0094*/ 	.byte	0x02, 0x4c
        /*0096*/ 	.byte	0x01
	.zero		1


	//----- nvinfo : EIATTR_MERCURY_ISA_VERSION
	.align		4
        /*0098*/ 	.byte	0x03, 0x5f
        /*009a*/ 	.short	0x0101


	//----- nvinfo : EIATTR_VRC_CTA_INIT_COUNT
	.align		4
        /*009c*/ 	.byte	0x02, 0x4a
	.zero		1
	.zero		1


	//----- nvinfo : EIATTR_EXIT_INSTR_OFFSETS
	.align		4
        /*00a0*/ 	.byte	0x04, 0x1c
        /*00a2*/ 	.short	(.L_61 - .L_60)


	//   ....[0]....
.L_60:
        /*00a4*/ 	.word	0x000026b0


	//----- nvinfo : EIATTR_CRS_STACK_SIZE
	.align		4
.L_61:
        /*00a8*/ 	.byte	0x04, 0x1e
        /*00aa*/ 	.short	(.L_63 - .L_62)
.L_62:
        /*00ac*/ 	.word	0x00000000


	//----- nvinfo : EIATTR_CBANK_PARAM_SIZE
	.align		4
.L_63:
        /*00b0*/ 	.byte	0x03, 0x19
        /*00b2*/ 	.short	0x002c


	//----- nvinfo : EIATTR_PARAM_CBANK
	.align		4
        /*00b4*/ 	.byte	0x04, 0x0a
        /*00b6*/ 	.short	(.L_65 - .L_64)
	.align		4
.L_64:
        /*00b8*/ 	.word	index@(.nv.constant0._Z13matmul_kernelILb1EEvPK6__halfS2_PS0_iiiff)
        /*00bc*/ 	.short	0x0380
        /*00be*/ 	.short	0x002c


	//----- nvinfo : EIATTR_SW_WAR
	.align		4
.L_65:
        /*00c0*/ 	.byte	0x04, 0x36
        /*00c2*/ 	.short	(.L_67 - .L_66)
.L_66:
        /*00c4*/ 	.word	0x00000008
.L_67:


//--------------------- .nv.callgraph             --------------------------
	.section	.nv.callgraph,"",@"SHT_CUDA_CALLGRAPH"
	.align	4
	.sectionentsize	8
	.align		4
        /*0000*/ 	.word	0x00000000
	.align		4
        /*0004*/ 	.word	0xffffffff
	.align		4
        /*0008*/ 	.word	0x00000000
	.align		4
        /*000c*/ 	.word	0xfffffffe
	.align		4
        /*0010*/ 	.word	0x00000000
	.align		4
        /*0014*/ 	.word	0xfffffffd
	.align		4
        /*0018*/ 	.word	0x00000000
	.align		4
        /*001c*/ 	.word	0xfffffffc


//--------------------- .text._Z13matmul_kernelILb0EEvPK6__halfS2_PS0_iiiff --------------------------
	.section	.text._Z13matmul_kernelILb0EEvPK6__halfS2_PS0_iiiff,"ax",@progbits
	.align	128
        .global         _Z13matmul_kernelILb0EEvPK6__halfS2_PS0_iiiff
        .type           _Z13matmul_kernelILb0EEvPK6__halfS2_PS0_iiiff,@function
        .size           _Z13matmul_kernelILb0EEvPK6__halfS2_PS0_iiiff,(.L_x_56 - _Z13matmul_kernelILb0EEvPK6__halfS2_PS0_iiiff)
        .other          _Z13matmul_kernelILb0EEvPK6__halfS2_PS0_iiiff,@"STO_CUDA_ENTRY STV_DEFAULT"
_Z13matmul_kernelILb0EEvPK6__halfS2_PS0_iiiff:
.text._Z13matmul_kernelILb0EEvPK6__halfS2_PS0_iiiff:
[----:B------:R-:W-:Y:S08]  /*0000*/  LDC R1, c[0x0][0x37c] ;  /* 0x0000df00ff017b82 */ /* 0x000ff00000000800 */
[----:B------:R-:W0:Y:S01]  /*0010*/  LDC R0, c[0x0][0x39c] ;  /* 0x0000e700ff007b82 */ /* 0x000e220000000800 */
[----:B------:R-:W1:Y:S01]  /*0020*/  S2R R4, SR_CTAID.X ;  /* 0x0000000000047919 */ /* 0x000e620000002500 */
[----:B------:R-:W2:Y:S01]  /*0030*/  LDCU UR4, c[0x0][0x3a0] ;  /* 0x00007400ff0477ac */ /* 0x000ea20008000800 */
[----:B------:R-:W-:-:S02]  /*0040*/  CS2R R34, SRZ ;  /* 0x0000000000227805 */ /* 0x000fc4000001ff00 */
[----:B------:R-:W-:Y:S01]  /*0050*/  CS2R R32, SRZ ;  /* 0x0000000000207805 */ /* 0x000fe2000001ff00 */
[----:B------:R-:W3:Y:S01]  /*0060*/  S2R R72, SR_TID.X ;  /* 0x0000000000487919 */ /* 0x000ee20000002100 */
[----:B------:R-:W-:Y:S02]  /*0070*/  CS2R R10, SRZ ;  /* 0x00000000000a7805 */ /* 0x000fe4000001ff00 */
[----:B------:R-:W-:Y:S02]  /*0080*/  CS2R R26, SRZ ;  /* 0x00000000001a7805 */ /* 0x000fe4000001ff00 */
[----:B------:R-:W-:Y:S02]  /*0090*/  CS2R R24, SRZ ;  /* 0x0000000000187805 */ /* 0x000fe4000001ff00 */
[----:B------:R-:W-:Y:S02]  /*00a0*/  CS2R R14, SRZ ;  /* 0x00000000000e7805 */ /* 0x000fe4000001ff00 */
[----:B------:R-:W-:-:S02]  /*00b0*/  CS2R R12, SRZ ;  /* 0x00000000000c7805 */ /* 0x000fc4000001ff00 */
[----:B------:R-:W-:Y:S02]  /*00c0*/  CS2R R18, SRZ ;  /* 0x0000000000127805 */ /* 0x000fe4000001ff00 */
[----:B------:R-:W-:Y:S02]  /*00d0*/  CS2R R16, SRZ ;  /* 0x0000000000107805 */ /* 0x000fe4000001ff00 */
[----:B------:R-:W-:Y:S02]  /*00e0*/  CS2R R22, SRZ ;  /* 0x0000000000167805 */ /* 0x000fe4000001ff00 */
[----:B------:R-:W-:Y:S02]  /*00f0*/  CS2R R20, SRZ ;  /* 0x0000000000147805 */ /* 0x000fe4000001ff00 */
[----:B------:R-:W-:Y:S02]  /*0100*/  CS2R R30, SRZ ;  /* 0x00000000001e7805 */ /* 0x000fe4000001ff00 */
[----:B------:R-:W-:Y:S01]  /*0110*/  CS2R R28, SRZ ;  /* 0x00000000001c7805 */ /* 0x000fe2000001ff00 */
[----:B------:R-:W4:Y:S01]  /*0120*/  LDCU.64 UR10, c[0x0][0x358] ;  /* 0x00006b00ff0a77ac */ /* 0x000f220008000a00 */
[----:B--2---:R-:W-:Y:S01]  /*0130*/  UISETP.GE.AND UP0, UPT, UR4, 0x1, UPT ;  /* 0x000000010400788c */ /* 0x004fe2000bf06270 */
[----:B0-----:R-:W-:-:S05]  /*0140*/  VIADD R0, R0, 0x3f ;  /* 0x0000003f00007836 */ /* 0x001fca0000000000 */
[----:B------:R-:W-:-:S04]  /*0150*/  SHF.R.S32.HI R3, RZ, 0x1f, R0 ;  /* 0x0000001fff037819 */ /* 0x000fc80000011400 */
[----:B------:R-:W-:Y:S02]  /*0160*/  LEA.HI R3, R3, R0, RZ, 0x6 ;  /* 0x0000000003037211 */ /* 0x000fe400078f30ff */
[----:B-1----:R-:W-:Y:S02]  /*0170*/  IABS R8, R4 ;  /* 0x0000000400087213 */ /* 0x002fe40000000000 */
[----:B------:R-:W-:Y:S02]  /*0180*/  SHF.R.S32.HI R67, RZ, 0x6, R3 ;  /* 0x00000006ff437819 */ /* 0x000fe40000011403 */
[----:B---3--:R-:W-:Y:S02]  /*0190*/  SHF.R.U32.HI R73, RZ, 0x5, R72 ;  /* 0x00000005ff497819 */ /* 0x008fe40000011648 */
[-C--:B------:R-:W-:Y:S02]  /*01a0*/  IABS R5, R67.reuse ;  /* 0x0000004300057213 */ /* 0x080fe40000000000 */
[----:B------:R-:W-:-:S02]  /*01b0*/  IABS R9, R67 ;  /* 0x0000004300097213 */ /* 0x000fc40000000000 */
[----:B------:R-:W0:Y:S01]  /*01c0*/  I2F.RP R0, R5 ;  /* 0x0000000500007306 */ /* 0x000e220000209400 */
[----:B------:R-:W-:Y:S02]  /*01d0*/  SHF.R.U32.HI R74, RZ, 0x6, R72 ;  /* 0x00000006ff4a7819 */ /* 0x000fe40000011648 */
[----:B------:R-:W-:-:S05]  /*01e0*/  LOP3.LUT R73, R73, 0x1, RZ, 0xc0, !PT ;  /* 0x0000000149497812 */ /* 0x000fca00078ec0ff */
[----:B0-----:R-:W0:Y:S02]  /*01f0*/  MUFU.RCP R0, R0 ;  /* 0x0000000000007308 */ /* 0x001e240000001000 */
[----:B0-----:R-:W-:-:S06]  /*0200*/  VIADD R2, R0, 0xffffffe ;  /* 0x0ffffffe00027836 */ /* 0x001fcc0000000000 */
[----:B------:R0:W1:Y:S02]  /*0210*/  F2I.FTZ.U32.TRUNC.NTZ R3, R2 ;  /* 0x0000000200037305 */ /* 0x000064000021f000 */
[----:B0-----:R-:W-:Y:S02]  /*0220*/  IMAD.MOV.U32 R2, RZ, RZ, RZ ;  /* 0x000000ffff027224 */ /* 0x001fe400078e00ff */
[----:B-1----:R-:W-:-:S04]  /*0230*/  IMAD.MOV R6, RZ, RZ, -R3 ;  /* 0x000000ffff067224 */ /* 0x002fc800078e0a03 */
[----:B------:R-:W-:Y:S02]  /*0240*/  IMAD R7, R6, R5, RZ ;  /* 0x0000000506077224 */ /* 0x000fe400078e02ff */
[----:B------:R-:W-:Y:S02]  /*0250*/  IMAD.MOV.U32 R6, RZ, RZ, R8 ;  /* 0x000000ffff067224 */ /* 0x000fe400078e0008 */
[----:B------:R-:W-:-:S04]  /*0260*/  IMAD.HI.U32 R3, R3, R7, R2 ;  /* 0x0000000703037227 */ /* 0x000fc800078e0002 */
[----:B------:R-:W-:Y:S01]  /*0270*/  IMAD.MOV R7, RZ, RZ, -R9 ;  /* 0x000000ffff077224 */ /* 0x000fe200078e0a09 */
[----:B------:R-:W-:Y:S01]  /*0280*/  CS2R R8, SRZ ;  /* 0x0000000000087805 */ /* 0x000fe2000001ff00 */
[----:B------:R-:W-:-:S04]  /*0290*/  IMAD.HI.U32 R68, R3, R6, RZ ;  /* 0x0000000603447227 */ /* 0x000fc800078e00ff */
[----:B------:R-:W-:Y:S01]  /*02a0*/  IMAD R0, R68, R7, R6 ;  /* 0x0000000744007224 */ /* 0x000fe200078e0206 */
[----:B------:R-:W-:-:S04]  /*02b0*/  CS2R R6, SRZ ;  /* 0x0000000000067805 */ /* 0x000fc8000001ff00 */
[----:B------:R-:W-:-:S13]  /*02c0*/  ISETP.GT.U32.AND P1, PT, R5, R0, PT ;  /* 0x000000000500720c */ /* 0x000fda0003f24070 */
[----:B------:R-:W-:Y:S02]  /*02d0*/  @!P1 IMAD.IADD R0, R0, 0x1, -R5 ;  /* 0x0000000100009824 */ /* 0x000fe400078e0a05 */
[----:B------:R-:W-:Y:S01]  /*02e0*/  @!P1 VIADD R68, R68, 0x1 ;  /* 0x0000000144449836 */ /* 0x000fe20000000000 */
[----:B------:R-:W-:Y:S02]  /*02f0*/  ISETP.NE.AND P1, PT, R67, RZ, PT ;  /* 0x000000ff4300720c */ /* 0x000fe40003f25270 */
[----:B------:R-:W-:Y:S02]  /*0300*/  ISETP.GE.U32.AND P0, PT, R0, R5, PT ;  /* 0x000000050000720c */ /* 0x000fe40003f06070 */
[----:B------:R-:W-:-:S04]  /*0310*/  LOP3.LUT R0, R4, R67, RZ, 0x3c, !PT ;  /* 0x0000004304007212 */ /* 0x000fc800078e3cff */
[----:B------:R-:W-:-:S07]  /*0320*/  ISETP.GE.AND P2, PT, R0, RZ, PT ;  /* 0x000000ff0000720c */ /* 0x000fce0003f46270 */
[----:B------:R-:W-:-:S06]  /*0330*/  @P0 VIADD R68, R68, 0x1 ;  /* 0x0000000144440836 */ /* 0x000fcc0000000000 */
[----:B------:R-:W-:Y:S01]  /*0340*/  @!P2 IMAD.MOV R68, RZ, RZ, -R68 ;  /* 0x000000ffff44a224 */ /* 0x000fe200078e0a44 */
[----:B------:R-:W-:-:S05]  /*0350*/  @!P1 LOP3.LUT R68, RZ, R67, RZ, 0x33, !PT ;  /* 0x00000043ff449212 */ /* 0x000fca00078e33ff */
[----:B------:R-:W-:-:S04]  /*0360*/  IMAD.MOV R0, RZ, RZ, -R68 ;  /* 0x000000ffff007224 */ /* 0x000fc800078e0a44 */
[----:B------:R-:W-:Y:S01]  /*0370*/  IMAD R67, R67, R0, R4 ;  /* 0x0000000043437224 */ /* 0x000fe200078e0204 */
[----:B------:R-:W-:Y:S01]  /*0380*/  CS2R R4, SRZ ;  /* 0x0000000000047805 */ /* 0x000fe2000001ff00 */
[----:B----4-:R-:W-:Y:S06]  /*0390*/  BRA.U !UP0, `(.L_x_0) ;  /* 0x0000001508947547 */ /* 0x010fec000b800000 */
[----:B------:R-:W0:Y:S01]  /*03a0*/  LDC R69, c[0x0][0x360] ;  /* 0x0000d800ff457b82 */ /* 0x000e220000000800 */
[----:B------:R-:W-:Y:S01]  /*03b0*/  UMOV UR4, 0x400 ;  /* 0x0000040000047882 */ /* 0x000fe20000000000 */
[----:B------:R-:W-:Y:S01]  /*03c0*/  SHF.L.U32 R65, R68, 0x6, RZ ;  /* 0x0000000644417819 */ /* 0x000fe200000006ff */
[----:B------:R-:W-:Y:S01]  /*03d0*/  UIADD3 UR5, UPT, UPT, UR4, 0x2000, URZ ;  /* 0x0000200004057890 */ /* 0x000fe2000fffe0ff */
[----:B------:R-:W-:Y:S01]  /*03e0*/  IMAD.SHL.U32 R66, R67, 0x40, RZ ;  /* 0x0000004043427824 */ /* 0x000fe200078e00ff */
[----:B------:R-:W-:-:S03]  /*03f0*/  MOV R36, 0x4a0 ;  /* 0x000004a000247802 */ /* 0x000fc60000000f00 */
[----:B------:R-:W1:Y:S01]  /*0400*/  S2UR UR6, SR_CgaCtaId ;  /* 0x00000000000679c3 */ /* 0x000e620000008800 */
[----:B0-----:R-:W-:Y:S01]  /*0410*/  IMAD.IADD R64, R72, 0x1, R69 ;  /* 0x0000000148407824 */ /* 0x001fe200078e0245 */
[----:B------:R-:W-:-:S04]  /*0420*/  LOP3.LUT R2, R69, 0xffff, RZ, 0xc0, !PT ;  /* 0x0000ffff45027812 */ /* 0x000fc800078ec0ff */
[----:B------:R-:W-:Y:S01]  /*0430*/  LOP3.LUT R0, R64, 0xfff, RZ, 0x3c, !PT ;  /* 0x00000fff40007812 */ /* 0x000fe200078e3cff */
[----:B-1----:R-:W-:-:S03]  /*0440*/  ULEA UR4, UR6, UR4, 0x18 ;  /* 0x0000000406047291 */ /* 0x002fc6000f8ec0ff */
[----:B------:R-:W-:Y:S01]  /*0450*/  LOP3.LUT R37, R0, 0xffff, RZ, 0xc0, !PT ;  /* 0x0000ffff00257812 */ /* 0x000fe200078ec0ff */
[----:B------:R-:W-:Y:S02]  /*0460*/  ULEA UR5, UR6, UR5, 0x18 ;  /* 0x0000000506057291 */ /* 0x000fe4000f8ec0ff */
[----:B------:R-:W-:-:S04]  /*0470*/  LEA R71, R74, UR4, 0xc ;  /* 0x000000044a477c11 */ /* 0x000fc8000f8e60ff */
[----:B------:R-:W-:-:S07]  /*0480*/  LEA R70, R73, UR5, 0x6 ;  /* 0x0000000549467c11 */ /* 0x000fce000f8e30ff */
[----:B------:R-:W-:Y:S05]  /*0490*/  CALL.REL.NOINC `($__internal_0_$__cuda_sm20_div_u16) ;  /* 0x0000002000107944 */ /* 0x000fea0003c00000 */
[----:B------:R-:W0:Y:S01]  /*04a0*/  LDCU UR6, c[0x0][0x3a0] ;  /* 0x00007400ff0677ac */ /* 0x000e220008000800 */
[----:B------:R-:W-:Y:S01]  /*04b0*/  IMAD.IADD R56, R64, 0x1, R69 ;  /* 0x0000000140387824 */ /* 0x000fe200078e0245 */
[C---:B------:R-:W-:Y:S01]  /*04c0*/  LEA R60, R72.reuse, UR4, 0x1 ;  /* 0x00000004483c7c11 */ /* 0x040fe2000f8e08ff */
[----:B------:R-:W-:Y:S01]  /*04d0*/  IMAD.MOV.U32 R35, RZ, RZ, RZ ;  /* 0x000000ffff237224 */ /* 0x000fe200078e00ff */
[C---:B------:R-:W-:Y:S02]  /*04e0*/  LEA R52, R72.reuse, UR5, 0x1 ;  /* 0x0000000548347c11 */ /* 0x040fe4000f8e08ff */
[----:B------:R-:W-:Y:S01]  /*04f0*/  LOP3.LUT R62, R72, 0x3f, RZ, 0xc0, !PT ;  /* 0x0000003f483e7812 */ /* 0x000fe200078ec0ff */
[C---:B------:R-:W-:Y:S01]  /*0500*/  IMAD R57, R69.reuse, 0x2, R60 ;  /* 0x0000000245397824 */ /* 0x040fe200078e023c */
[----:B------:R-:W-:Y:S01]  /*0510*/  LOP3.LUT R59, R64, 0x3f, RZ, 0xc0, !PT ;  /* 0x0000003f403b7812 */ /* 0x000fe200078ec0ff */
[----:B------:R-:W-:Y:S01]  /*0520*/  IMAD R0, R69, 0x2, R52 ;  /* 0x0000000245007824 */ /* 0x000fe200078e0234 */
[----:B------:R-:W-:-:S02]  /*0530*/  LOP3.LUT R55, R56, 0x3f, RZ, 0xc0, !PT ;  /* 0x0000003f38377812 */ /* 0x000fc400078ec0ff */
[----:B------:R-:W-:Y:S02]  /*0540*/  LOP3.LUT R63, R63, 0x3, RZ, 0xc0, !PT ;  /* 0x000000033f3f7812 */ /* 0x000fe400078ec0ff */
[-C--:B------:R-:W-:Y:S02]  /*0550*/  LOP3.LUT R61, R74, R65.reuse, RZ, 0xfc, !PT ;  /* 0x000000414a3d7212 */ /* 0x080fe400078efcff */
[-C--:B------:R-:W-:Y:S01]  /*0560*/  LEA.HI R58, R64, R65.reuse, RZ, 0x1a ;  /* 0x00000041403a7211 */ /* 0x080fe200078fd0ff */
[----:B0-----:R-:W-:Y:S01]  /*0570*/  UIADD3 UR4, UPT, UPT, UR6, 0x3f, URZ ;  /* 0x0000003f06047890 */ /* 0x001fe2000fffe0ff */
[----:B------:R-:W-:Y:S02]  /*0580*/  LEA.HI R54, R56, R65, RZ, 0x1a ;  /* 0x0000004138367211 */ /* 0x000fe400078fd0ff */
[-C--:B------:R-:W-:Y:S01]  /*0590*/  LOP3.LUT R53, R62, R66.reuse, RZ, 0xfc, !PT ;  /* 0x000000423e357212 */ /* 0x080fe200078efcff */
[----:B------:R-:W-:Y:S01]  /*05a0*/  USHF.R.U32.HI UR5, URZ, 0x6, UR4 ;  /* 0x00000006ff057899 */ /* 0x000fe20008011604 */
[----:B------:R-:W-:-:S02]  /*05b0*/  LOP3.LUT R3, R59, R66, RZ, 0xfc, !PT ;  /* 0x000000423b037212 */ /* 0x000fc400078efcff */
[----:B------:R-:W-:Y:S01]  /*05c0*/  LOP3.LUT R2, R55, R66, RZ, 0xfc, !PT ;  /* 0x0000004237027212 */ /* 0x000fe200078efcff */
[----:B------:R-:W-:-:S08]  /*05d0*/  UMOV UR4, URZ ;  /* 0x000000ff00047c82 */ /* 0x000fd00008000000 */
.L_x_21:
[----:B------:R-:W-:Y:S01]  /*05e0*/  ISETP.NE.AND P0, PT, R63, 0x2, PT ;  /* 0x000000023f00780c */ /* 0x000fe20003f05270 */
[----:B------:R-:W-:Y:S01]  /*05f0*/  USHF.L.U32 UR8, UR4, 0x6, URZ ;  /* 0x0000000604087899 */ /* 0x000fe200080006ff */
[----:B------:R-:W-:Y:S01]  /*0600*/  BSSY.RECONVERGENT B0, `(.L_x_1) ;  /* 0x0000031000007945 */ /* 0x000fe20003800200 */
[----:B------:R-:W-:-:S10]  /*0610*/  IMAD.MOV.U32 R48, RZ, RZ, R72 ;  /* 0x000000ffff307224 */ /* 0x000fd400078e0048 */
[----:B------:R-:W-:Y:S05]  /*0620*/  @!P0 BRA `(.L_x_2) ;  /* 0x0000000000b88947 */ /* 0x000fea0003800000 */
[----:B------:R-:W0:Y:S01]  /*0630*/  LDC R39, c[0x0][0x3a0] ;  /* 0x0000e800ff277b82 */ /* 0x000e220000000800 */
[----:B------:R-:W-:Y:S01]  /*0640*/  VIADD R38, R62, UR8 ;  /* 0x000000083e267c36 */ /* 0x000fe20008000000 */
[----:B------:R-:W-:Y:S01]  /*0650*/  BSSY.RECONVERGENT B1, `(.L_x_3) ;  /* 0x000000a000017945 */ /* 0x000fe20003800200 */
[----:B------:R-:W-:-:S05]  /*0660*/  PRMT R37, RZ, 0x7610, R37 ;  /* 0x00007610ff257816 */ /* 0x000fca0000000025 */
[----:B------:R-:W1:Y:S01]  /*0670*/  LDC R43, c[0x0][0x398] ;  /* 0x0000e600ff2b7b82 */ /* 0x000e620000000800 */
[----:B0-----:R-:W-:-:S04]  /*0680*/  ISETP.GE.AND P0, PT, R38, R39, PT ;  /* 0x000000272600720c */ /* 0x001fc80003f06270 */
[----:B-1----:R-:W-:-:S13]  /*0690*/  ISETP.GE.OR P0, PT, R61, R43, P0 ;  /* 0x0000002b3d00720c */ /* 0x002fda0000706670 */
[----:B------:R-:W-:Y:S05]  /*06a0*/  @P0 BRA `(.L_x_4) ;  /* 0x0000000000100947 */ /* 0x000fea0003800000 */
[----:B------:R-:W0:Y:S01]  /*06b0*/  LDC.64 R36, c[0x0][0x380] ;  /* 0x0000e000ff247b82 */ /* 0x000e220000000a00 */
[----:B------:R-:W-:-:S04]  /*06c0*/  IMAD R41, R61, R39, R38 ;  /* 0x000000273d297224 */ /* 0x000fc800078e0226 */
[----:B0-----:R-:W-:-:S06]  /*06d0*/  IMAD.WIDE R36, R41, 0x2, R36 ;  /* 0x0000000229247825 */ /* 0x001fcc00078e0224 */
[----:B------:R0:W5:Y:S02]  /*06e0*/  LDG.E.U16 R37, desc[UR10][R36.64] ;  /* 0x0000000a24257981 */ /* 0x000164000c1e1500 */
.L_x_4:
[----:B------:R-:W-:Y:S05]  /*06f0*/  BSYNC.RECONVERGENT B1 ;  /* 0x0000000000017941 */ /* 0x000fea0003800200 */
.L_x_3:
[----:B-----5:R1:W-:Y:S01]  /*0700*/  STS.U16 [R60], R37 ;  /* 0x000000253c007388 */ /* 0x0203e20000000400 */
[----:B------:R-:W-:Y:S01]  /*0710*/  ISETP.NE.AND P0, PT, R63, 0x3, PT ;  /* 0x000000033f00780c */ /* 0x000fe20003f05270 */
[----:B------:R-:W-:-:S12]  /*0720*/  IMAD.MOV.U32 R48, RZ, RZ, R64 ;  /* 0x000000ffff307224 */ /* 0x000fd800078e0040 */
[----:B-1----:R-:W-:Y:S05]  /*0730*/  @!P0 BRA `(.L_x_2) ;  /* 0x0000000000748947 */ /* 0x002fea0003800000 */
[----:B------:R-:W-:Y:S01]  /*0740*/  VIADD R38, R59, UR8 ;  /* 0x000000083b267c36 */ /* 0x000fe20008000000 */
[----:B------:R-:W-:Y:S01]  /*0750*/  BSSY.RECONVERGENT B1, `(.L_x_5) ;  /* 0x0000009000017945 */ /* 0x000fe20003800200 */
[----:B0-----:R-:W-:-:S03]  /*0760*/  PRMT R36, RZ, 0x7610, R36 ;  /* 0x00007610ff247816 */ /* 0x001fc60000000024 */
[----:B------:R-:W-:-:S04]  /*0770*/  ISETP.GE.AND P0, PT, R38, R39, PT ;  /* 0x000000272600720c */ /* 0x000fc80003f06270 */
[----:B------:R-:W-:-:S13]  /*0780*/  ISETP.GE.OR P0, PT, R58, R43, P0 ;  /* 0x0000002b3a00720c */ /* 0x000fda0000706670 */
[----:B------:R-:W-:Y:S05]  /*0790*/  @P0 BRA `(.L_x_6) ;  /* 0x0000000000100947 */ /* 0x000fea0003800000 */
[----:B------:R-:W0:Y:S01]  /*07a0*/  LDC.64 R36, c[0x0][0x380] ;  /* 0x0000e000ff247b82 */ /* 0x000e220000000a00 */
[----:B------:R-:W-:-:S04]  /*07b0*/  IMAD R41, R58, R39, R38 ;  /* 0x000000273a297224 */ /* 0x000fc800078e0226 */
[----:B0-----:R-:W-:-:S06]  /*07c0*/  IMAD.WIDE R36, R41, 0x2, R36 ;  /* 0x0000000229247825 */ /* 0x001fcc00078e0224 */
[----:B------:R0:W5:Y:S02]  /*07d0*/  LDG.E.U16 R36, desc[UR10][R36.64] ;  /* 0x0000000a24247981 */ /* 0x000164000c1e1500 */
.L_x_6:
[----:B------:R-:W-:Y:S05]  /*07e0*/  BSYNC.RECONVERGENT B1 ;  /* 0x0000000000017941 */ /* 0x000fea0003800200 */
.L_x_5:
[----:B-----5:R1:W-:Y:S01]  /*07f0*/  STS.U16 [R57], R36 ;  /* 0x0000002439007388 */ /* 0x0203e20000000400 */
[----:B------:R-:W-:Y:S01]  /*0800*/  ISETP.NE.AND P0, PT, R63, RZ, PT ;  /* 0x000000ff3f00720c */ /* 0x000fe20003f05270 */
[----:B------:R-:W-:-:S12]  /*0810*/  IMAD.MOV.U32 R48, RZ, RZ, R56 ;  /* 0x000000ffff307224 */ /* 0x000fd800078e0038 */
[----:B-1----:R-:W-:Y:S05]  /*0820*/  @!P0 BRA `(.L_x_2) ;  /* 0x0000000000388947 */ /* 0x002fea0003800000 */
[----:B------:R-:W-:Y:S01]  /*0830*/  VIADD R38, R55, UR8 ;  /* 0x0000000837267c36 */ /* 0x000fe20008000000 */
[----:B------:R-:W-:Y:S01]  /*0840*/  BSSY.RECONVERGENT B1, `(.L_x_7) ;  /* 0x000000a000017945 */ /* 0x000fe20003800200 */
[----:B------:R-:W-:Y:S02]  /*0850*/  LEA R41, R69, R57, 0x1 ;  /* 0x0000003945297211 */ /* 0x000fe400078e08ff */
[----:B------:R-:W-:Y:S02]  /*0860*/  PRMT R36, RZ, 0x7610, R36 ;  /* 0x00007610ff247816 */ /* 0x000fe40000000024 */
[----:B------:R-:W-:-:S04]  /*0870*/  ISETP.GE.AND P0, PT, R38, R39, PT ;  /* 0x000000272600720c */ /* 0x000fc80003f06270 */
[----:B------:R-:W-:-:S13]  /*0880*/  ISETP.GE.OR P0, PT, R54, R43, P0 ;  /* 0x0000002b3600720c */ /* 0x000fda0000706670 */
[----:B------:R-:W-:Y:S05]  /*0890*/  @P0 BRA `(.L_x_8) ;  /* 0x0000000000100947 */ /* 0x000fea0003800000 */
[----:B0-----:R-:W0:Y:S01]  /*08a0*/  LDC.64 R36, c[0x0][0x380] ;  /* 0x0000e000ff247b82 */ /* 0x001e220000000a00 */
[----:B------:R-:W-:-:S04]  /*08b0*/  IMAD R39, R54, R39, R38 ;  /* 0x0000002736277224 */ /* 0x000fc800078e0226 */
[----:B0-----:R-:W-:-:S06]  /*08c0*/  IMAD.WIDE R36, R39, 0x2, R36 ;  /* 0x0000000227247825 */ /* 0x001fcc00078e0224 */
[----:B------:R1:W5:Y:S02]  /*08d0*/  LDG.E.U16 R36, desc[UR10][R36.64] ;  /* 0x0000000a24247981 */ /* 0x000364000c1e1500 */
.L_x_8:
[----:B------:R-:W-:Y:S05]  /*08e0*/  BSYNC.RECONVERGENT B1 ;  /* 0x0000000000017941 */ /* 0x000fea0003800200 */
.L_x_7:
[----:B-----5:R2:W-:Y:S01]  /*08f0*/  STS.U16 [R41], R36 ;  /* 0x0000002429007388 */ /* 0x0205e20000000400 */
[----:B------:R-:W-:-:S07]  /*0900*/  IMAD.IADD R48, R56, 0x1, R69 ;  /* 0x0000000138307824 */ /* 0x000fce00078e0245 */
.L_x_2:
[----:B------:R-:W-:Y:S05]  /*0910*/  BSYNC.RECONVERGENT B0 ;  /* 0x0000000000007941 */ /* 0x000fea0003800200 */
.L_x_1:
[----:B------:R-:W3:Y:S01]  /*0920*/  S2UR UR7, SR_CgaCtaId ;  /* 0x00000000000779c3 */ /* 0x000ee20000008800 */
[----:B------:R-:W-:Y:S01]  /*0930*/  UMOV UR6, 0x400 ;  /* 0x0000040000067882 */ /* 0x000fe20000000000 */
[----:B------:R-:W-:Y:S01]  /*0940*/  BSSY.RECONVERGENT B0, `(.L_x_9) ;  /* 0x000003f000007945 */ /* 0x000fe20003800200 */
[C-C-:B------:R-:W-:Y:S01]  /*0950*/  IMAD R46, R69.reuse, 0x2, R48.reuse ;  /* 0x00000002452e7824 */ /* 0x140fe200078e0230 */
[----:B------:R-:W4:Y:S01]  /*0960*/  LDCU UR9, c[0x0][0x398] ;  /* 0x00007300ff0977ac */ /* 0x000f220008000800 */
[----:B------:R-:W-:Y:S02]  /*0970*/  IMAD R42, R69, 0x3, R48 ;  /* 0x00000003452a7824 */ /* 0x000fe400078e0230 */
[----:B------:R-:W-:Y:S01]  /*0980*/  IMAD.IADD R40, R48, 0x1, R69 ;  /* 0x0000000130287824 */ /* 0x000fe200078e0245 */
[----:B---3--:R-:W-:-:S06]  /*0990*/  ULEA UR6, UR7, UR6, 0x18 ;  /* 0x0000000607067291 */ /* 0x008fcc000f8ec0ff */
[----:B----4-:R-:W-:-:S07]  /*09a0*/  LEA R44, R48, UR6, 0x1 ;  /* 0x00000006302c7c11 */ /* 0x010fce000f8e08ff */
.L_x_10:
[----:B--2---:R-:W2:Y:S01]  /*09b0*/  LDC R41, c[0x0][0x3a0] ;  /* 0x0000e800ff297b82 */ /* 0x004ea20000000800 */
[C---:B0-----:R-:W-:Y:S02]  /*09c0*/  LOP3.LUT R36, R48.reuse, 0x3f, RZ, 0xc0, !PT ;  /* 0x0000003f30247812 */ /* 0x041fe400078ec0ff */
[-C--:B---3--:R-:W-:Y:S02]  /*09d0*/  LEA.HI R50, R48, R65.reuse, RZ, 0x1a ;  /* 0x0000004130327211 */ /* 0x088fe400078fd0ff */
[----:B------:R-:W-:Y:S01]  /*09e0*/  LEA.HI R45, R40, R65, RZ, 0x1a ;  /* 0x00000041282d7211 */ /* 0x000fe200078fd0ff */
[----:B------:R-:W-:Y:S01]  /*09f0*/  VIADD R76, R36, UR8 ;  /* 0x00000008244c7c36 */ /* 0x000fe20008000000 */
[----:B------:R-:W-:-:S05]  /*0a00*/  LOP3.LUT R36, R40, 0x3f, RZ, 0xc0, !PT ;  /* 0x0000003f28247812 */ /* 0x000fca00078ec0ff */
[----:B------:R-:W-:Y:S01]  /*0a10*/  VIADD R47, R36, UR8 ;  /* 0x00000008242f7c36 */ /* 0x000fe20008000000 */
[----:B--2---:R-:W-:-:S04]  /*0a20*/  ISETP.GE.AND P0, PT, R76, R41, PT ;  /* 0x000000294c00720c */ /* 0x004fc80003f06270 */
[----:B------:R-:W-:Y:S02]  /*0a30*/  ISETP.GE.AND P1, PT, R47, R41, PT ;  /* 0x000000292f00720c */ /* 0x000fe40003f26270 */
[----:B------:R-:W-:Y:S02]  /*0a40*/  ISETP.GE.OR P0, PT, R50, UR9, P0 ;  /* 0x0000000932007c0c */ /* 0x000fe40008706670 */
[----:B------:R-:W-:-:S11]  /*0a50*/  ISETP.GE.OR P1, PT, R45, UR9, P1 ;  /* 0x000000092d007c0c */ /* 0x000fd60008f26670 */
[----:B------:R-:W0:Y:S01]  /*0a60*/  @!P0 LDC.64 R38, c[0x0][0x380] ;  /* 0x0000e000ff268b82 */ /* 0x000e220000000a00 */
[-C--:B------:R-:W-:Y:S02]  /*0a70*/  @!P0 IMAD R43, R50, R41.reuse, R76 ;  /* 0x00000029322b8224 */ /* 0x080fe400078e024c */
[----:B------:R-:W-:-:S05]  /*0a80*/  @!P1 IMAD R45, R45, R41, R47 ;  /* 0x000000292d2d9224 */ /* 0x000fca00078e022f */
[----:B-1----:R-:W1:Y:S01]  /*0a90*/  @!P1 LDC.64 R36, c[0x0][0x380] ;  /* 0x0000e000ff249b82 */ /* 0x002e620000000a00 */
[----:B------:R-:W-:-:S05]  /*0aa0*/  LOP3.LUT R47, R46, 0x3f, RZ, 0xc0, !PT ;  /* 0x0000003f2e2f7812 */ /* 0x000fca00078ec0ff */
[----:B------:R-:W-:Y:S01]  /*0ab0*/  VIADD R76, R47, UR8 ;  /* 0x000000082f4c7c36 */ /* 0x000fe20008000000 */
[----:B------:R-:W-:-:S05]  /*0ac0*/  LOP3.LUT R47, R42, 0x3f, RZ, 0xc0, !PT ;  /* 0x0000003f2a2f7812 */ /* 0x000fca00078ec0ff */
[----:B------:R-:W-:Y:S02]  /*0ad0*/  VIADD R51, R47, UR8 ;  /* 0x000000082f337c36 */ /* 0x000fe40008000000 */
[----:B0-----:R-:W-:Y:S01]  /*0ae0*/  @!P0 IMAD.WIDE R38, R43, 0x2, R38 ;  /* 0x000000022b268825 */ /* 0x001fe200078e0226 */
[----:B------:R-:W-:Y:S02]  /*0af0*/  PRMT R43, RZ, 0x7610, R43 ;  /* 0x00007610ff2b7816 */ /* 0x000fe4000000002b */
[-C--:B------:R-:W-:Y:S02]  /*0b00*/  LEA.HI R50, R46, R65.reuse, RZ, 0x1a ;  /* 0x000000412e327211 */ /* 0x080fe400078fd0ff */
[----:B------:R-:W-:Y:S02]  /*0b10*/  LEA.HI R49, R42, R65, RZ, 0x1a ;  /* 0x000000412a317211 */ /* 0x000fe400078fd0ff */
[----:B------:R0:W2:Y:S01]  /*0b20*/  @!P0 LDG.E.U16 R43, desc[UR10][R38.64] ;  /* 0x0000000a262b8981 */ /* 0x0000a2000c1e1500 */
[----:B-1----:R-:W-:Y:S01]  /*0b30*/  @!P1 IMAD.WIDE R36, R45, 0x2, R36 ;  /* 0x000000022d249825 */ /* 0x002fe200078e0224 */
[----:B------:R-:W-:-:S02]  /*0b40*/  PRMT R45, RZ, 0x7610, R45 ;  /* 0x00007610ff2d7816 */ /* 0x000fc4000000002d */
[----:B------:R-:W-:-:S04]  /*0b50*/  ISETP.GE.AND P0, PT, R76, R41, PT ;  /* 0x000000294c00720c */ /* 0x000fc80003f06270 */
[----:B------:R1:W3:Y:S01]  /*0b60*/  @!P1 LDG.E.U16 R45, desc[UR10][R36.64] ;  /* 0x0000000a242d9981 */ /* 0x0002e2000c1e1500 */
[----:B------:R-:W-:Y:S02]  /*0b70*/  ISETP.GE.AND P1, PT, R51, R41, PT ;  /* 0x000000293300720c */ /* 0x000fe40003f26270 */
[----:B------:R-:W-:Y:S02]  /*0b80*/  ISETP.GE.OR P0, PT, R50, UR9, P0 ;  /* 0x0000000932007c0c */ /* 0x000fe40008706670 */
[----:B------:R-:W-:-:S11]  /*0b90*/  ISETP.GE.OR P1, PT, R49, UR9, P1 ;  /* 0x0000000931007c0c */ /* 0x000fd60008f26670 */
[----:B0-----:R-:W0:Y:S01]  /*0ba0*/  @!P0 LDC.64 R38, c[0x0][0x380] ;  /* 0x0000e000ff268b82 */ /* 0x001e220000000a00 */
[-C--:B------:R-:W-:Y:S02]  /*0bb0*/  @!P0 IMAD R47, R50, R41.reuse, R76 ;  /* 0x00000029322f8224 */ /* 0x080fe400078e024c */
[----:B------:R-:W-:-:S05]  /*0bc0*/  @!P1 IMAD R49, R49, R41, R51 ;  /* 0x0000002931319224 */ /* 0x000fca00078e0233 */
[----:B-1----:R-:W1:Y:S01]  /*0bd0*/  @!P1 LDC.64 R36, c[0x0][0x380] ;  /* 0x0000e000ff249b82 */ /* 0x002e620000000a00 */
[----:B0-----:R-:W-:Y:S01]  /*0be0*/  @!P0 IMAD.WIDE R38, R47, 0x2, R38 ;  /* 0x000000022f268825 */ /* 0x001fe200078e0226 */
[----:B------:R-:W-:-:S06]  /*0bf0*/  PRMT R47, RZ, 0x7610, R47 ;  /* 0x00007610ff2f7816 */ /* 0x000fcc000000002f */
[----:B------:R-:W4:Y:S01]  /*0c00*/  @!P0 LDG.E.U16 R47, desc[UR10][R38.64] ;  /* 0x0000000a262f8981 */ /* 0x000f22000c1e1500 */
[----:B-1----:R-:W-:Y:S01]  /*0c10*/  @!P1 IMAD.WIDE R36, R49, 0x2, R36 ;  /* 0x0000000231249825 */ /* 0x002fe200078e0224 */
[----:B------:R-:W-:-:S06]  /*0c20*/  PRMT R49, RZ, 0x7610, R49 ;  /* 0x00007610ff317816 */ /* 0x000fcc0000000031 */
[----:B------:R-:W5:Y:S01]  /*0c30*/  @!P1 LDG.E.U16 R49, desc[UR10][R36.64] ;  /* 0x0000000a24319981 */ /* 0x000f62000c1e1500 */
[C-C-:B------:R-:W-:Y:S01]  /*0c40*/  IMAD R50, R69.reuse, 0x2, R44.reuse ;  /* 0x0000000245327824 */ /* 0x140fe200078e022c */
[C-C-:B------:R-:W-:Y:S01]  /*0c50*/  IADD3 R48, PT, PT, R69.reuse, R48, R69.reuse ;  /* 0x0000003045307210 */ /* 0x140fe20007ffe045 */
[C-C-:B------:R-:W-:Y:S01]  /*0c60*/  IMAD R76, R69.reuse, 0x4, R44.reuse ;  /* 0x00000004454c7824 */ /* 0x140fe200078e022c */
[C---:B------:R-:W-:Y:S01]  /*0c70*/  LEA R42, R69.reuse, R42, 0x2 ;  /* 0x0000002a452a7211 */ /* 0x040fe200078e10ff */
[C---:B------:R-:W-:Y:S01]  /*0c80*/  IMAD R51, R69.reuse, 0x6, R44 ;  /* 0x0000000645337824 */ /* 0x040fe200078e022c */
[C---:B------:R-:W-:Y:S01]  /*0c90*/  IADD3 R48, PT, PT, R69.reuse, R48, R69 ;  /* 0x0000003045307210 */ /* 0x040fe20007ffe045 */
[C---:B------:R-:W-:Y:S02]  /*0ca0*/  IMAD R40, R69.reuse, 0x4, R40 ;  /* 0x0000000445287824 */ /* 0x040fe400078e0228 */
[C---:B------:R-:W-:Y:S01]  /*0cb0*/  IMAD R46, R69.reuse, 0x4, R46 ;  /* 0x00000004452e7824 */ /* 0x040fe200078e022e */
[----:B------:R-:W-:Y:S01]  /*0cc0*/  ISETP.GE.U32.AND P0, PT, R48, 0x1000, PT ;  /* 0x000010003000780c */ /* 0x000fe20003f06070 */
[----:B--2---:R0:W-:Y:S04]  /*0cd0*/  STS.U16 [R44], R43 ;  /* 0x0000002b2c007388 */ /* 0x0041e80000000400 */
[----:B---3--:R3:W-:Y:S01]  /*0ce0*/  STS.U16 [R50], R45 ;  /* 0x0000002d32007388 */ /* 0x0087e20000000400 */
[----:B0-----:R-:W-:-:S03]  /*0cf0*/  IMAD R44, R69, 0x8, R44 ;  /* 0x00000008452c7824 */ /* 0x001fc600078e022c */
[----:B----4-:R3:W-:Y:S04]  /*0d00*/  STS.U16 [R76], R47 ;  /* 0x0000002f4c007388 */ /* 0x0107e80000000400 */
[----:B-----5:R3:W-:Y:S01]  /*0d10*/  STS.U16 [R51], R49 ;  /* 0x0000003133007388 */ /* 0x0207e20000000400 */
[----:B------:R-:W-:Y:S05]  /*0d20*/  @!P0 BRA `(.L_x_10) ;  /* 0xfffffffc00208947 */ /* 0x000fea000383ffff */
[----:B------:R-:W-:Y:S05]  /*0d30*/  BSYNC.RECONVERGENT B0 ;  /* 0x0000000000007941 */ /* 0x000fea0003800200 */
.L_x_9:
[----:B------:R-:W-:Y:S01]  /*0d40*/  ISETP.NE.AND P0, PT, R63, 0x2, PT ;  /* 0x000000023f00780c */ /* 0x000fe20003f05270 */
[----:B------:R-:W0:Y:S01]  /*0d50*/  LDCU UR12, c[0x0][0x3a0] ;  /* 0x00007400ff0c77ac */ /* 0x000e220008000800 */
[----:B------:R-:W-:Y:S01]  /*0d60*/  BSSY.RECONVERGENT B0, `(.L_x_11) ;  /* 0x0000031000007945 */ /* 0x000fe20003800200 */
[----:B------:R-:W-:Y:S01]  /*0d70*/  IMAD.MOV.U32 R44, RZ, RZ, R72 ;  /* 0x000000ffff2c7224 */ /* 0x000fe200078e0048 */
[----:B------:R-:W1:Y:S09]  /*0d80*/  LDCU UR9, c[0x0][0x39c] ;  /* 0x00007380ff0977ac */ /* 0x000e720008000800 */
[----:B------:R-:W-:Y:S05]  /*0d90*/  @!P0 BRA `(.L_x_12) ;  /* 0x0000000000b48947 */ /* 0x000fea0003800000 */
[----:B------:R-:W2:Y:S01]  /*0da0*/  LDC R38, c[0x0][0x39c] ;  /* 0x0000e700ff267b82 */ /* 0x000ea20000000800 */
[----:B------:R-:W-:Y:S01]  /*0db0*/  VIADD R40, R74, UR8 ;  /* 0x000000084a287c36 */ /* 0x000fe20008000000 */
[----:B------:R-:W-:Y:S01]  /*0dc0*/  BSSY.RECONVERGENT B1, `(.L_x_13) ;  /* 0x0000009000017945 */ /* 0x000fe20003800200 */
[----:B------:R-:W-:Y:S02]  /*0dd0*/  PRMT R37, RZ, 0x7610, R37 ;  /* 0x00007610ff257816 */ /* 0x000fe40000000025 */
[----:B--2---:R-:W-:-:S04]  /*0de0*/  ISETP.GE.AND P0, PT, R53, R38, PT ;  /* 0x000000263500720c */ /* 0x004fc80003f06270 */
[----:B------:R-:W-:-:S13]  /*0df0*/  ISETP.GE.OR P0, PT, R40, R41, P0 ;  /* 0x000000292800720c */ /* 0x000fda0000706670 */
[----:B------:R-:W-:Y:S05]  /*0e00*/  @P0 BRA `(.L_x_14) ;  /* 0x0000000000100947 */ /* 0x000fea0003800000 */
[----:B------:R-:W2:Y:S01]  /*0e10*/  LDC.64 R36, c[0x0][0x388] ;  /* 0x0000e200ff247b82 */ /* 0x000ea20000000a00 */
[----:B------:R-:W-:-:S04]  /*0e20*/  IMAD R39, R40, R38, R53 ;  /* 0x0000002628277224 */ /* 0x000fc800078e0235 */
[----:B--2---:R-:W-:-:S06]  /*0e30*/  IMAD.WIDE R36, R39, 0x2, R36 ;  /* 0x0000000227247825 */ /* 0x004fcc00078e0224 */
[----:B------:R2:W5:Y:S02]  /*0e40*/  LDG.E.U16 R37, desc[UR10][R36.64] ;  /* 0x0000000a24257981 */ /* 0x000564000c1e1500 */
.L_x_14:
[----:B01----:R-:W-:Y:S05]  /*0e50*/  BSYNC.RECONVERGENT B1 ;  /* 0x0000000000017941 */ /* 0x003fea0003800200 */
.L_x_13:
[----:B-----5:R4:W-:Y:S01]  /*0e60*/  STS.U16 [R52], R37 ;  /* 0x0000002534007388 */ /* 0x0209e20000000400 */
[----:B------:R-:W-:Y:S01]  /*0e70*/  ISETP.NE.AND P0, PT, R63, 0x3, PT ;  /* 0x000000033f00780c */ /* 0x000fe20003f05270 */
[----:B------:R-:W-:-:S12]  /*0e80*/  IMAD.MOV.U32 R44, RZ, RZ, R64 ;  /* 0x000000ffff2c7224 */ /* 0x000fd800078e0040 */
[----:B----4-:R-:W-:Y:S05]  /*0e90*/  @!P0 BRA `(.L_x_12) ;  /* 0x0000000000748947 */ /* 0x010fea0003800000 */
[----:B------:R-:W-:Y:S01]  /*0ea0*/  ISETP.GE.AND P0, PT, R3, R38, PT ;  /* 0x000000260300720c */ /* 0x000fe20003f06270 */
[----:B------:R-:W-:Y:S01]  /*0eb0*/  BSSY.RECONVERGENT B1, `(.L_x_15) ;  /* 0x0000009000017945 */ /* 0x000fe20003800200 */
[----:B------:R-:W-:Y:S02]  /*0ec0*/  LEA.HI R40, R64, UR8, RZ, 0x1a ;  /* 0x0000000840287c11 */ /* 0x000fe4000f8fd0ff */
[----:B------:R-:W-:Y:S02]  /*0ed0*/  PRMT R37, RZ, 0x7610, R37 ;  /* 0x00007610ff257816 */ /* 0x000fe40000000025 */
[----:B------:R-:W-:-:S13]  /*0ee0*/  ISETP.GE.OR P0, PT, R40, R41, P0 ;  /* 0x000000292800720c */ /* 0x000fda0000706670 */
[----:B------:R-:W-:Y:S05]  /*0ef0*/  @P0 BRA `(.L_x_16) ;  /* 0x0000000000100947 */ /* 0x000fea0003800000 */
[----:B--2---:R-:W0:Y:S01]  /*0f00*/  LDC.64 R36, c[0x0][0x388] ;  /* 0x0000e200ff247b82 */ /* 0x004e220000000a00 */
[----:B------:R-:W-:-:S04]  /*0f10*/  IMAD R39, R40, R38, R3 ;  /* 0x0000002628277224 */ /* 0x000fc800078e0203 */
[----:B0-----:R-:W-:-:S06]  /*0f20*/  IMAD.WIDE R36, R39, 0x2, R36 ;  /* 0x0000000227247825 */ /* 0x001fcc00078e0224 */
[----:B------:R0:W5:Y:S02]  /*0f30*/  LDG.E.U16 R37, desc[UR10][R36.64] ;  /* 0x0000000a24257981 */ /* 0x000164000c1e1500 */
.L_x_16:
[----:B------:R-:W-:Y:S05]  /*0f40*/  BSYNC.RECONVERGENT B1 ;  /* 0x0000000000017941 */ /* 0x000fea0003800200 */
.L_x_15:
[----:B-----5:R4:W-:Y:S01]  /*0f50*/  STS.U16 [R0], R37 ;  /* 0x0000002500007388 */ /* 0x0209e20000000400 */
[----:B------:R-:W-:Y:S01]  /*0f60*/  ISETP.NE.AND P0, PT, R63, RZ, PT ;  /* 0x000000ff3f00720c */ /* 0x000fe20003f05270 */
[----:B------:R-:W-:-:S12]  /*0f70*/  IMAD.MOV.U32 R44, RZ, RZ, R56 ;  /* 0x000000ffff2c7224 */ /* 0x000fd800078e0038 */
[----:B----4-:R-:W-:Y:S05]  /*0f80*/  @!P0 BRA `(.L_x_12) ;  /* 0x0000000000388947 */ /* 0x010fea0003800000 */
[----:B------:R-:W-:Y:S01]  /*0f90*/  ISETP.GE.AND P0, PT, R2, R38, PT ;  /* 0x000000260200720c */ /* 0x000fe20003f06270 */
[----:B------:R-:W-:Y:S01]  /*0fa0*/  BSSY.RECONVERGENT B1, `(.L_x_17) ;  /* 0x000000a000017945 */ /* 0x000fe20003800200 */
[----:B------:R-:W-:Y:S02]  /*0fb0*/  LEA.HI R39, R56, UR8, RZ, 0x1a ;  /* 0x0000000838277c11 */ /* 0x000fe4000f8fd0ff */
[----:B0-2---:R-:W-:Y:S02]  /*0fc0*/  PRMT R36, RZ, 0x7610, R36 ;  /* 0x00007610ff247816 */ /* 0x005fe40000000024 */
[----:B------:R-:W-:Y:S01]  /*0fd0*/  ISETP.GE.OR P0, PT, R39, R41, P0 ;  /* 0x000000292700720c */ /* 0x000fe20000706670 */
[----:B------:R-:W-:-:S12]  /*0fe0*/  IMAD R41, R69, 0x2, R0 ;  /* 0x0000000245297824 */ /* 0x000fd800078e0200 */
[----:B------:R-:W-:Y:S05]  /*0ff0*/  @P0 BRA `(.L_x_18) ;  /* 0x0000000000100947 */ /* 0x000fea0003800000 */
[----:B------:R-:W0:Y:S01]  /*1000*/  LDC.64 R36, c[0x0][0x388] ;  /* 0x0000e200ff247b82 */ /* 0x000e220000000a00 */
[----:B------:R-:W-:-:S04]  /*1010*/  IMAD R39, R39, R38, R2 ;  /* 0x0000002627277224 */ /* 0x000fc800078e0202 */
[----:B0-----:R-:W-:-:S06]  /*1020*/  IMAD.WIDE R36, R39, 0x2, R36 ;  /* 0x0000000227247825 */ /* 0x001fcc00078e0224 */
[----:B------:R0:W5:Y:S02]  /*1030*/  LDG.E.U16 R36, desc[UR10][R36.64] ;  /* 0x0000000a24247981 */ /* 0x000164000c1e1500 */
.L_x_18:
[----:B------:R-:W-:Y:S05]  /*1040*/  BSYNC.RECONVERGENT B1 ;  /* 0x0000000000017941 */ /* 0x000fea0003800200 */
.L_x_17:
[----:B-----5:R4:W-:Y:S01]  /*1050*/  STS.U16 [R41], R36 ;  /* 0x0000002429007388 */ /* 0x0209e20000000400 */
[----:B------:R-:W-:-:S07]  /*1060*/  IMAD.IADD R44, R56, 0x1, R69 ;  /* 0x00000001382c7824 */ /* 0x000fce00078e0245 */
.L_x_12:
[----:B01----:R-:W-:Y:S05]  /*1070*/  BSYNC.RECONVERGENT B0 ;  /* 0x0000000000007941 */ /* 0x003fea0003800200 */
.L_x_11:
[----:B------:R-:W-:Y:S01]  /*1080*/  BSSY.RECONVERGENT B0, `(.L_x_19) ;  /* 0x000003b000007945 */ /* 0x000fe20003800200 */
.L_x_20:
[----:B------:R-:W-:Y:S01]  /*1090*/  LOP3.LUT R37, R44, 0x3f, RZ, 0xc0, !PT ;  /* 0x0000003f2c257812 */ /* 0x000fe200078ec0ff */
[----:B0-----:R-:W-:Y:S01]  /*10a0*/  IMAD.IADD R48, R69, 0x1, R44 ;  /* 0x0000000145307824 */ /* 0x001fe200078e022c */
[----:B---3--:R-:W-:-:S03]  /*10b0*/  PRMT R45, RZ, 0x7610, R45 ;  /* 0x00007610ff2d7816 */ /* 0x008fc6000000002d */
[----:B--2-4-:R-:W-:Y:S01]  /*10c0*/  IMAD.IADD R36, R66, 0x1, R37 ;  /* 0x0000000142247824 */ /* 0x014fe200078e0225 */
[----:B------:R-:W-:Y:S01]  /*10d0*/  LEA.HI R37, R44, UR8, RZ, 0x1a ;  /* 0x000000082c257c11 */ /* 0x000fe2000f8fd0ff */
[C-C-:B------:R-:W-:Y:S01]  /*10e0*/  IMAD.IADD R76, R48.reuse, 0x1, R69.reuse ;  /* 0x00000001304c7824 */ /* 0x140fe200078e0245 */
[----:B------:R-:W-:Y:S02]  /*10f0*/  LOP3.LUT R47, R48, 0x3f, RZ, 0xc0, !PT ;  /* 0x0000003f302f7812 */ /* 0x000fe400078ec0ff */
[----:B------:R-:W-:Y:S01]  /*1100*/  ISETP.GE.AND P0, PT, R36, UR9, PT ;  /* 0x0000000924007c0c */ /* 0x000fe2000bf06270 */
[C---:B------:R-:W-:Y:S01]  /*1110*/  IMAD.IADD R46, R76.reuse, 0x1, R69 ;  /* 0x000000014c2e7824 */ /* 0x040fe200078e0245 */
[----:B------:R-:W-:Y:S02]  /*1120*/  LOP3.LUT R49, R76, 0x3f, RZ, 0xc0, !PT ;  /* 0x0000003f4c317812 */ /* 0x000fe400078ec0ff */
[----:B------:R-:W-:Y:S02]  /*1130*/  ISETP.GE.OR P0, PT, R37, UR12, P0 ;  /* 0x0000000c25007c0c */ /* 0x000fe40008706670 */
[----:B------:R-:W-:Y:S01]  /*1140*/  LOP3.LUT R39, R46, 0x3f, RZ, 0xc0, !PT ;  /* 0x0000003f2e277812 */ /* 0x000fe200078ec0ff */
[C---:B------:R-:W-:Y:S01]  /*1150*/  IMAD.IADD R49, R66.reuse, 0x1, R49 ;  /* 0x0000000142317824 */ /* 0x040fe200078e0231 */
[----:B------:R-:W-:-:S02]  /*1160*/  IADD3 R47, PT, PT, R66, R47, RZ ;  /* 0x0000002f422f7210 */ /* 0x000fc40007ffe0ff */
[----:B------:R-:W-:Y:S01]  /*1170*/  LEA.HI R48, R48, UR8, RZ, 0x1a ;  /* 0x0000000830307c11 */ /* 0x000fe2000f8fd0ff */
[----:B------:R-:W-:Y:S01]  /*1180*/  IMAD.IADD R50, R66, 0x1, R39 ;  /* 0x0000000142327824 */ /* 0x000fe200078e0227 */
[----:B------:R-:W-:Y:S02]  /*1190*/  ISETP.GE.AND P1, PT, R47, UR9, PT ;  /* 0x000000092f007c0c */ /* 0x000fe4000bf26270 */
[----:B------:R-:W-:Y:S02]  /*11a0*/  LEA.HI R76, R76, UR8, RZ, 0x1a ;  /* 0x000000084c4c7c11 */ /* 0x000fe4000f8fd0ff */
[----:B------:R-:W-:Y:S01]  /*11b0*/  ISETP.GE.AND P3, PT, R49, UR9, PT ;  /* 0x0000000931007c0c */ /* 0x000fe2000bf66270 */
[----:B------:R-:W0:Y:S01]  /*11c0*/  @!P0 LDC.64 R42, c[0x0][0x388] ;  /* 0x0000e200ff2a8b82 */ /* 0x000e220000000a00 */
[----:B------:R-:W-:Y:S01]  /*11d0*/  ISETP.GE.OR P1, PT, R48, UR12, P1 ;  /* 0x0000000c30007c0c */ /* 0x000fe20008f26670 */
[----:B------:R-:W-:Y:S01]  /*11e0*/  @!P0 IMAD R37, R37, UR9, R36 ;  /* 0x0000000925258c24 */ /* 0x000fe2000f8e0224 */
[----:B------:R-:W-:-:S02]  /*11f0*/  ISETP.GE.AND P2, PT, R50, UR9, PT ;  /* 0x0000000932007c0c */ /* 0x000fc4000bf46270 */
[----:B------:R-:W-:Y:S02]  /*1200*/  LEA.HI R51, R46, UR8, RZ, 0x1a ;  /* 0x000000082e337c11 */ /* 0x000fe4000f8fd0ff */
[----:B------:R-:W-:Y:S02]  /*1210*/  ISETP.GE.OR P3, PT, R76, UR12, P3 ;  /* 0x0000000c4c007c0c */ /* 0x000fe40009f66670 */
[----:B------:R-:W-:-:S05]  /*1220*/  ISETP.GE.OR P2, PT, R51, UR12, P2 ;  /* 0x0000000c33007c0c */ /* 0x000fca0009746670 */
[----:B------:R-:W1:Y:S08]  /*1230*/  @!P1 LDC.64 R40, c[0x0][0x388] ;  /* 0x0000e200ff289b82 */ /* 0x000e700000000a00 */
[----:B------:R-:W2:Y:S01]  /*1240*/  @!P3 LDC.64 R38, c[0x0][0x388] ;  /* 0x0000e200ff26bb82 */ /* 0x000ea20000000a00 */
[----:B0-----:R-:W-:-:S04]  /*1250*/  @!P0 IMAD.WIDE R42, R37, 0x2, R42 ;  /* 0x00000002252a8825 */ /* 0x001fc800078e022a */
[----:B------:R-:W-:Y:S01]  /*1260*/  @!P1 IMAD R47, R48, UR9, R47 ;  /* 0x00000009302f9c24 */ /* 0x000fe2000f8e022f */
[----:B------:R0:W3:Y:S02]  /*1270*/  @!P0 LDG.E.U16 R45, desc[UR10][R42.64] ;  /* 0x0000000a2a2d8981 */ /* 0x0000e4000c1e1500 */
[----:B------:R-:W4:Y:S01]  /*1280*/  @!P2 LDC.64 R36, c[0x0][0x388] ;  /* 0x0000e200ff24ab82 */ /* 0x000f220000000a00 */
[----:B------:R-:W-:Y:S02]  /*1290*/  @!P3 IMAD R49, R76, UR9, R49 ;  /* 0x000000094c31bc24 */ /* 0x000fe4000f8e0231 */
[----:B------:R-:W-:Y:S02]  /*12a0*/  @!P2 IMAD R51, R51, UR9, R50 ;  /* 0x000000093333ac24 */ /* 0x000fe4000f8e0232 */
[----:B-1----:R-:W-:Y:S01]  /*12b0*/  @!P1 IMAD.WIDE R40, R47, 0x2, R40 ;  /* 0x000000022f289825 */ /* 0x002fe200078e0228 */
[----:B------:R-:W-:Y:S02]  /*12c0*/  PRMT R47, RZ, 0x7610, R47 ;  /* 0x00007610ff2f7816 */ /* 0x000fe4000000002f */
[----:B0-----:R-:W-:-:S02]  /*12d0*/  PRMT R42, RZ, 0x7610, R42 ;  /* 0x00007610ff2a7816 */ /* 0x001fc4000000002a */
[----:B------:R-:W-:Y:S02]  /*12e0*/  PRMT R43, RZ, 0x7610, R43 ;  /* 0x00007610ff2b7816 */ /* 0x000fe4000000002b */
[----:B------:R0:W5:Y:S01]  /*12f0*/  @!P1 LDG.E.U16 R47, desc[UR10][R40.64] ;  /* 0x0000000a282f9981 */ /* 0x000162000c1e1500 */
[----:B--2---:R-:W-:-:S05]  /*1300*/  @!P3 IMAD.WIDE R38, R49, 0x2, R38 ;  /* 0x000000023126b825 */ /* 0x004fca00078e0226 */
[----:B------:R-:W2:Y:S01]  /*1310*/  @!P3 LDG.E.U16 R42, desc[UR10][R38.64] ;  /* 0x0000000a262ab981 */ /* 0x000ea2000c1e1500 */
[----:B----4-:R-:W-:-:S05]  /*1320*/  @!P2 IMAD.WIDE R36, R51, 0x2, R36 ;  /* 0x000000023324a825 */ /* 0x010fca00078e0224 */
[----:B------:R-:W4:Y:S01]  /*1330*/  @!P2 LDG.E.U16 R43, desc[UR10][R36.64] ;  /* 0x0000000a242ba981 */ /* 0x000f22000c1e1500 */
[----:B------:R-:W1:Y:S01]  /*1340*/  S2UR UR7, SR_CgaCtaId ;  /* 0x00000000000779c3 */ /* 0x000e620000008800 */
[----:B------:R-:W-:Y:S02]  /*1350*/  UMOV UR6, 0x400 ;  /* 0x0000040000067882 */ /* 0x000fe40000000000 */
[----:B------:R-:W-:-:S04]  /*1360*/  UIADD3 UR6, UPT, UPT, UR6, 0x2000, URZ ;  /* 0x0000200006067890 */ /* 0x000fc8000fffe0ff */
[----:B-1----:R-:W-:-:S06]  /*1370*/  ULEA UR6, UR7, UR6, 0x18 ;  /* 0x0000000607067291 */ /* 0x002fcc000f8ec0ff */
[----:B------:R-:W-:-:S05]  /*1380*/  LEA R48, R44, UR6, 0x1 ;  /* 0x000000062c307c11 */ /* 0x000fca000f8e08ff */
[----:B------:R-:W-:-:S04]  /*1390*/  IMAD R50, R69, 0x2, R48 ;  /* 0x0000000245327824 */ /* 0x000fc800078e0230 */
[----:B0-----:R-:W-:-:S04]  /*13a0*/  IMAD R41, R69, 0x2, R50 ;  /* 0x0000000245297824 */ /* 0x001fc800078e0232 */
[----:B------:R-:W-:Y:S02]  /*13b0*/  IMAD R40, R69, 0x2, R41 ;  /* 0x0000000245287824 */ /* 0x000fe400078e0229 */
[----:B------:R-:W-:-:S05]  /*13c0*/  IMAD.IADD R44, R46, 0x1, R69 ;  /* 0x000000012e2c7824 */ /* 0x000fca00078e0245 */
[----:B------:R-:W-:Y:S01]  /*13d0*/  ISETP.GE.U32.AND P0, PT, R44, 0x1000, PT ;  /* 0x000010002c00780c */ /* 0x000fe20003f06070 */
[----:B---3--:R0:W-:Y:S04]  /*13e0*/  STS.U16 [R48], R45 ;  /* 0x0000002d30007388 */ /* 0x0081e80000000400 */
[----:B-----5:R0:W-:Y:S04]  /*13f0*/  STS.U16 [R50], R47 ;  /* 0x0000002f32007388 */ /* 0x0201e80000000400 */
[----:B--2---:R0:W-:Y:S04]  /*1400*/  STS.U16 [R41], R42 ;  /* 0x0000002a29007388 */ /* 0x0041e80000000400 */
[----:B----4-:R0:W-:Y:S01]  /*1410*/  STS.U16 [R40], R43 ;  /* 0x0000002b28007388 */ /* 0x0101e20000000400 */
[----:B------:R-:W-:Y:S05]  /*1420*/  @!P0 BRA `(.L_x_20) ;  /* 0xfffffffc00188947 */ /* 0x000fea000383ffff */
[----:B------:R-:W-:Y:S05]  /*1430*/  BSYNC.RECONVERGENT B0 ;  /* 0x0000000000007941 */ /* 0x000fea0003800200 */
.L_x_19:
[----:B------:R-:W1:Y:S01]  /*1440*/  S2R R38, SR_LANEID ;  /* 0x0000000000267919 */ /* 0x000e620000000000 */
[----:B------:R-:W-:Y:S01]  /*1450*/  VIADD R44, R70, 0x20 ;  /* 0x00000020462c7836 */ /* 0x000fe20000000000 */
[----:B------:R-:W-:Y:S01]  /*1460*/  UIADD3 UR4, UPT, UPT, UR4, 0x1, URZ ;  /* 0x0000000104047890 */ /* 0x000fe2000fffe0ff */
[----:B------:R-:W-:Y:S03]  /*1470*/  BAR.SYNC.DEFER_BLOCKING 0x0 ;  /* 0x0000000000007b1d */ /* 0x000fe60000010000 */
[----:B------:R-:W-:Y:S01]  /*1480*/  UISETP.NE.AND UP0, UPT, UR4, UR5, UPT ;  /* 0x000000050400728c */ /* 0x000fe2000bf05270 */
[--C-:B-1----:R-:W-:Y:S02]  /*1490*/  SHF.R.U32.HI R36, RZ, 0x3, R38.reuse ;  /* 0x00000003ff247819 */ /* 0x102fe40000011626 */
[----:B------:R-:W-:Y:S02]  /*14a0*/  LOP3.LUT R37, R38, 0x7, RZ, 0xc0, !PT ;  /* 0x0000000726257812 */ /* 0x000fe400078ec0ff */
[----:B------:R-:W-:Y:S01]  /*14b0*/  SHF.R.U32.HI R38, RZ, 0x4, R38 ;  /* 0x00000004ff267819 */ /* 0x000fe20000011626 */
[----:B------:R-:W-:-:S04]  /*14c0*/  IMAD.SHL.U32 R36, R36, 0x8, RZ ;  /* 0x0000000824247824 */ /* 0x000fc800078e00ff */
[----:B------:R-:W-:Y:S01]  /*14d0*/  IMAD.SHL.U32 R38, R38, 0x8, RZ ;  /* 0x0000000826267824 */ /* 0x000fe200078e00ff */
[----:B------:R-:W-:Y:S02]  /*14e0*/  LOP3.LUT R37, R36, 0x8, R37, 0xe2, !PT ;  /* 0x0000000824257812 */ /* 0x000fe400078ee225 */
[----:B------:R-:W-:-:S03]  /*14f0*/  IADD3 R36, PT, PT, R71, 0x800, RZ ;  /* 0x0000080047247810 */ /* 0x000fc60007ffe0ff */
[----:B------:R-:W-:-:S04]  /*1500*/  IMAD R75, R37, 0x40, R38 ;  /* 0x00000040254b7824 */ /* 0x000fc800078e0226 */
[C---:B0-----:R-:W-:Y:S02]  /*1510*/  IMAD.U32 R48, R75.reuse, 0x2, R71 ;  /* 0x000000024b307824 */ /* 0x041fe400078e0047 */
[C---:B------:R-:W-:Y:S02]  /*1520*/  IMAD.U32 R40, R75.reuse, 0x2, R70 ;  /* 0x000000024b287824 */ /* 0x040fe400078e0046 */
[C---:B------:R-:W-:Y:S02]  /*1530*/  IMAD.U32 R36, R75.reuse, 0x2, R36 ;  /* 0x000000024b247824 */ /* 0x040fe400078e0024 */
[----:B------:R-:W-:Y:S01]  /*1540*/  IMAD.U32 R44, R75, 0x2, R44 ;  /* 0x000000024b2c7824 */ /* 0x000fe200078e002c */
[----:B------:R-:W-:Y:S04]  /*1550*/  LDSM.16.M88.4 R48, [R48] ;  /* 0x000000003030783b */ /* 0x000fe80000000200 */
[----:B------:R-:W0:Y:S04]  /*1560*/  LDSM.16.MT88.4 R40, [R40] ;  /* 0x000000002828783b */ /* 0x000e280000004200 */
[----:B------:R-:W1:Y:S04]  /*1570*/  LDSM.16.M88.4 R36, [R36] ;  /* 0x000000002424783b */ /* 0x000e680000000200 */
[----:B------:R-:W2:Y:S01]  /*1580*/  LDSM.16.MT88.4 R44, [R44] ;  /* 0x000000002c2c783b */ /* 0x000ea20000004200 */
[-C--:B0-----:R-:W-:Y:S08]  /*1590*/  HMMA.16816.F32 R28, R48, R40.reuse, R28 ;  /* 0x00000028301c723c */ /* 0x081ff0000000181c */
[----:B-1----:R-:W-:Y:S01]  /*15a0*/  HMMA.16816.F32 R24, R36, R40, R24 ;  /* 0x000000282418723c */ /* 0x002fe20000001818 */
[----:B------:R-:W-:-:S04]  /*15b0*/  VIADD R40, R70, 0x800 ;  /* 0x0000080046287836 */ /* 0x000fc80000000000 */
[----:B------:R-:W-:-:S03]  /*15c0*/  IMAD.U32 R40, R75, 0x2, R40 ;  /* 0x000000024b287824 */ /* 0x000fc600078e0028 */
[C---:B------:R-:W-:Y:S08]  /*15d0*/  HMMA.16816.F32 R20, R48.reuse, R42, R20 ;  /* 0x0000002a3014723c */ /* 0x040ff00000001814 */
[C---:B--2---:R-:W-:Y:S08]  /*15e0*/  HMMA.16816.F32 R16, R48.reuse, R44, R16 ;  /* 0x0000002c3010723c */ /* 0x044ff00000001810 */
[----:B------:R-:W-:Y:S01]  /*15f0*/  HMMA.16816.F32 R12, R48, R46, R12 ;  /* 0x0000002e300c723c */ /* 0x000fe2000000180c */
[----:B------:R-:W-:-:S04]  /*1600*/  VIADD R48, R71, 0x20 ;  /* 0x0000002047307836 */ /* 0x000fc80000000000 */
[----:B------:R-:W-:-:S03]  /*1610*/  IMAD.U32 R48, R75, 0x2, R48 ;  /* 0x000000024b307824 */ /* 0x000fc600078e0030 */
[----:B------:R-:W-:Y:S01]  /*1620*/  HMMA.16816.F32 R4, R36, R44, R4 ;  /* 0x0000002c2404723c */ /* 0x000fe20000001804 */
[----:B------:R-:W-:Y:S02]  /*1630*/  VIADD R44, R70, 0x820 ;  /* 0x00000820462c7836 */ /* 0x000fe40000000000 */
[----:B------:R-:W-:Y:S02]  /*1640*/  LDSM.16.M88.4 R48, [R48] ;  /* 0x000000003030783b */ /* 0x000fe40000000200 */
[----:B------:R-:W-:-:S03]  /*1650*/  IMAD.U32 R44, R75, 0x2, R44 ;  /* 0x000000024b2c7824 */ /* 0x000fc600078e002c */
[C---:B------:R-:W-:Y:S01]  /*1660*/  HMMA.16816.F32 R8, R36.reuse, R42, R8 ;  /* 0x0000002a2408723c */ /* 0x040fe20000001808 */
[----:B------:R-:W0:Y:S07]  /*1670*/  LDSM.16.MT88.4 R40, [R40] ;  /* 0x000000002828783b */ /* 0x000e2e0000004200 */
[----:B------:R-:W-:Y:S01]  /*1680*/  HMMA.16816.F32 R32, R36, R46, R32 ;  /* 0x0000002e2420723c */ /* 0x000fe20000001820 */
[----:B------:R-:W-:Y:S01]  /*1690*/  VIADD R36, R71, 0x820 ;  /* 0x0000082047247836 */ /* 0x000fe20000000000 */
[----:B------:R-:W1:Y:S03]  /*16a0*/  LDSM.16.MT88.4 R44, [R44] ;  /* 0x000000002c2c783b */ /* 0x000e660000004200 */
[----:B------:R-:W-:-:S06]  /*16b0*/  IMAD.U32 R36, R75, 0x2, R36 ;  /* 0x000000024b247824 */ /* 0x000fcc00078e0024 */
[----:B------:R-:W2:Y:S01]  /*16c0*/  LDSM.16.M88.4 R36, [R36] ;  /* 0x000000002424783b */ /* 0x000ea20000000200 */
[C---:B0-----:R-:W-:Y:S08]  /*16d0*/  HMMA.16816.F32 R28, R48.reuse, R40, R28 ;  /* 0x00000028301c723c */ /* 0x041ff0000000181c */
[C---:B------:R-:W-:Y:S08]  /*16e0*/  HMMA.16816.F32 R20, R48.reuse, R42, R20 ;  /* 0x0000002a3014723c */ /* 0x040ff00000001814 */
[C---:B-1----:R-:W-:Y:S08]  /*16f0*/  HMMA.16816.F32 R16, R48.reuse, R44, R16 ;  /* 0x0000002c3010723c */ /* 0x042ff00000001810 */
[----:B------:R-:W-:Y:S01]  /*1700*/  HMMA.16816.F32 R12, R48, R46, R12 ;  /* 0x0000002e300c723c */ /* 0x000fe2000000180c */
[----:B------:R-:W-:-:S05]  /*1710*/  IADD3 R48, PT, PT, R71, 0x40, RZ ;  /* 0x0000004047307810 */ /* 0x000fca0007ffe0ff */
[----:B------:R-:W-:Y:S02]  /*1720*/  IMAD.U32 R48, R75, 0x2, R48 ;  /* 0x000000024b307824 */ /* 0x000fe400078e0030 */
[----:B--2---:R-:W-:Y:S01]  /*1730*/  HMMA.16816.F32 R24, R36, R40, R24 ;  /* 0x000000282418723c */ /* 0x004fe20000001818 */
[----:B------:R-:W-:-:S03]  /*1740*/  VIADD R40, R70, 0x1000 ;  /* 0x0000100046287836 */ /* 0x000fc60000000000 */
[----:B------:R-:W-:Y:S01]  /*1750*/  LDSM.16.M88.4 R48, [R48] ;  /* 0x000000003030783b */ /* 0x000fe20000000200 */
[----:B------:R-:W-:-:S03]  /*1760*/  IMAD.U32 R40, R75, 0x2, R40 ;  /* 0x000000024b287824 */ /* 0x000fc600078e0028 */
[C---:B------:R-:W-:Y:S03]  /*1770*/  HMMA.16816.F32 R8, R36.reuse, R42, R8 ;  /* 0x0000002a2408723c */ /* 0x040fe60000001808 */
[----:B------:R-:W0:Y:S05]  /*1780*/  LDSM.16.MT88.4 R40, [R40] ;  /* 0x000000002828783b */ /* 0x000e2a0000004200 */
[----:B------:R-:W-:Y:S01]  /*1790*/  HMMA.16816.F32 R4, R36, R44, R4 ;  /* 0x0000002c2404723c */ /* 0x000fe20000001804 */
[----:B------:R-:W-:-:S04]  /*17a0*/  VIADD R44, R70, 0x1020 ;  /* 0x00001020462c7836 */ /* 0x000fc80000000000 */
[----:B------:R-:W-:-:S03]  /*17b0*/  IMAD.U32 R44, R75, 0x2, R44 ;  /* 0x000000024b2c7824 */ /* 0x000fc600078e002c */
[----:B------:R-:W-:Y:S01]  /*17c0*/  HMMA.16816.F32 R32, R36, R46, R32 ;  /* 0x0000002e2420723c */ /* 0x000fe20000001820 */
[----:B------:R-:W-:Y:S02]  /*17d0*/  VIADD R36, R71, 0x840 ;  /* 0x0000084047247836 */ /* 0x000fe40000000000 */
[----:B------:R-:W1:Y:S02]  /*17e0*/  LDSM.16.MT88.4 R44, [R44] ;  /* 0x000000002c2c783b */ /* 0x000e640000004200 */
[----:B------:R-:W-:-:S06]  /*17f0*/  IMAD.U32 R36, R75, 0x2, R36 ;  /* 0x000000024b247824 */ /* 0x000fcc00078e0024 */
[----:B------:R-:W2:Y:S01]  /*1800*/  LDSM.16.M88.4 R36, [R36] ;  /* 0x000000002424783b */ /* 0x000ea20000000200 */
[C---:B0-----:R-:W-:Y:S08]  /*1810*/  HMMA.16816.F32 R28, R48.reuse, R40, R28 ;  /* 0x00000028301c723c */ /* 0x041ff0000000181c */
[C---:B------:R-:W-:Y:S08]  /*1820*/  HMMA.16816.F32 R20, R48.reuse, R42, R20 ;  /* 0x0000002a3014723c */ /* 0x040ff00000001814 */
[----:B-1----:R-:W-:Y:S08]  /*1830*/  HMMA.16816.F32 R16, R48, R44, R16 ;  /* 0x0000002c3010723c */ /* 0x002ff00000001810 */
[----:B--2---:R-:W-:Y:S01]  /*1840*/  HMMA.16816.F32 R24, R36, R40, R24 ;  /* 0x000000282418723c */ /* 0x004fe20000001818 */
[----:B------:R-:W-:-:S05]  /*1850*/  VIADD R40, R70, 0x1800 ;  /* 0x0000180046287836 */ /* 0x000fca0000000000 */
[----:B------:R-:W-:Y:S02]  /*1860*/  LEA R40, R75, R40, 0x1 ;  /* 0x000000284b287211 */ /* 0x000fe400078e08ff */
[----:B------:R-:W-:Y:S01]  /*1870*/  HMMA.16816.F32 R12, R48, R46, R12 ;  /* 0x0000002e300c723c */ /* 0x000fe2000000180c */
[----:B------:R-:W-:-:S04]  /*1880*/  VIADD R48, R71, 0x60 ;  /* 0x0000006047307836 */ /* 0x000fc80000000000 */
[----:B------:R-:W-:-:S03]  /*1890*/  IMAD.U32 R48, R75, 0x2, R48 ;  /* 0x000000024b307824 */ /* 0x000fc600078e0030 */
[C---:B------:R-:W-:Y:S01]  /*18a0*/  HMMA.16816.F32 R8, R36.reuse, R42, R8 ;  /* 0x0000002a2408723c */ /* 0x040fe20000001808 */
[----:B------:R-:W-:Y:S04]  /*18b0*/  LDSM.16.MT88.4 R40, [R40] ;  /* 0x000000002828783b */ /* 0x000fe80000004200 */
[----:B------:R-:W0:Y:S03]  /*18c0*/  LDSM.16.M88.4 R48, [R48] ;  /* 0x000000003030783b */ /* 0x000e260000000200 */
        /* <DEDUP_REMOVED lines=11> */
[----:B--2---:R-:W-:Y:S08]  /*1980*/  HMMA.16816.F32 R24, R36, R40, R24 ;  /* 0x000000282418723c */ /* 0x004ff00000001818 */
[----:B------:R-:W-:Y:S08]  /*1990*/  HMMA.16816.F32 R12, R48, R46, R12 ;  /* 0x0000002e300c723c */ /* 0x000ff0000000180c */
[C---:B------:R-:W-:Y:S08]  /*19a0*/  HMMA.16816.F32 R8, R36.reuse, R42, R8 ;  /* 0x0000002a2408723c */ /* 0x040ff00000001808 */
[C---:B------:R-:W-:Y:S08]  /*19b0*/  HMMA.16816.F32 R4, R36.reuse, R44, R4 ;  /* 0x0000002c2404723c */ /* 0x040ff00000001804 */
[----:B------:R-:W-:Y:S01]  /*19c0*/  HMMA.16816.F32 R32, R36, R46, R32 ;  /* 0x0000002e2420723c */ /* 0x000fe20000001820 */
[----:B------:R-:W-:-:S04]  /*19d0*/  NOP ;  /* 0x0000000000007918 */ /* 0x000fc80000000000 */
[----:B------:R-:W-:-:S15]  /*19e0*/  BRA.U UP0, `(.L_x_21) ;  /* 0xffffffe900fc7547 */ /* 0x000fde000b83ffff */
.L_x_0:
[----:B------:R-:W0:Y:S01]  /*19f0*/  LDCU UR8, c[0x0][0x360] ;  /* 0x00006c00ff0877ac */ /* 0x000e220008000800 */
[----:B------:R-:W1:Y:S01]  /*1a00*/  S2R R38, SR_LANEID ;  /* 0x0000000000267919 */ /* 0x000e620000000000 */
[----:B------:R-:W2:Y:S01]  /*1a10*/  S2UR UR5, SR_CgaCtaId ;  /* 0x00000000000579c3 */ /* 0x000ea20000008800 */
[----:B------:R-:W-:Y:S01]  /*1a20*/  IMAD R73, R74, 0x40, R73 ;  /* 0x000000404a497824 */ /* 0x000fe200078e0249 */
[----:B------:R-:W-:Y:S01]  /*1a30*/  UMOV UR4, 0x400 ;  /* 0x0000040000047882 */ /* 0x000fe20000000000 */
[----:B------:R-:W3:Y:S01]  /*1a40*/  LDCU.64 UR14, c[0x0][0x398] ;  /* 0x00007300ff0e77ac */ /* 0x000ee20008000a00 */
[----:B------:R-:W-:Y:S01]  /*1a50*/  BSSY.RECONVERGENT B0, `(.L_x_22) ;  /* 0x0000052000007945 */ /* 0x000fe20003800200 */
[----:B------:R-:W-:Y:S01]  /*1a60*/  UIADD3 UR4, UPT, UPT, UR4, 0x4000, URZ ;  /* 0x0000400004047890 */ /* 0x000fe2000fffe0ff */
[----:B------:R-:W4:Y:S01]  /*1a70*/  LDCU.64 UR12, c[0x0][0x398] ;  /* 0x00007300ff0c77ac */ /* 0x000f220008000a00 */
[----:B0-----:R-:W0:Y:S01]  /*1a80*/  I2F.U32.RP R36, UR8 ;  /* 0x0000000800247d06 */ /* 0x001e220008209000 */
[----:B------:R-:W-:Y:S01]  /*1a90*/  VIADD R0, R72, UR8 ;  /* 0x0000000848007c36 */ /* 0x000fe20008000000 */
[----:B------:R-:W-:-:S04]  /*1aa0*/  ISETP.NE.U32.AND P2, PT, RZ, UR8, PT ;  /* 0x00000008ff007c0c */ /* 0x000fc8000bf45070 */
[----:B------:R-:W-:Y:S01]  /*1ab0*/  LOP3.LUT R0, R0, 0xfff, RZ, 0x3c, !PT ;  /* 0x00000fff00007812 */ /* 0x000fe200078e3cff */
[----:B--2---:R-:W-:-:S04]  /*1ac0*/  ULEA UR4, UR5, UR4, 0x18 ;  /* 0x0000000405047291 */ /* 0x004fc8000f8ec0ff */
[----:B------:R-:W-:Y:S01]  /*1ad0*/  UIMAD UR6, UR8, 0xc, UR4 ;  /* 0x0000000c080678a4 */ /* 0x000fe2000f8e0204 */
[----:B0-----:R-:W0:Y:S02]  /*1ae0*/  MUFU.RCP R36, R36 ;  /* 0x0000002400247308 */ /* 0x001e240000001000 */
[----:B0-----:R-:W-:-:S06]  /*1af0*/  VIADD R2, R36, 0xffffffe ;  /* 0x0ffffffe24027836 */ /* 0x001fcc0000000000 */
[----:B------:R0:W2:Y:S02]  /*1b00*/  F2I.FTZ.U32.TRUNC.NTZ R3, R2 ;  /* 0x0000000200037305 */ /* 0x0000a4000021f000 */
[----:B0-----:R-:W-:Y:S02]  /*1b10*/  IMAD.MOV.U32 R2, RZ, RZ, RZ ;  /* 0x000000ffff027224 */ /* 0x001fe400078e00ff */
[----:B--2---:R-:W-:-:S04]  /*1b20*/  IMAD.MOV R37, RZ, RZ, -R3 ;  /* 0x000000ffff257224 */ /* 0x004fc800078e0a03 */
[----:B------:R-:W-:-:S04]  /*1b30*/  IMAD R37, R37, UR8, RZ ;  /* 0x0000000825257c24 */ /* 0x000fc8000f8e02ff */
[----:B------:R-:W-:-:S06]  /*1b40*/  IMAD.HI.U32 R3, R3, R37, R2 ;  /* 0x0000002503037227 */ /* 0x000fcc00078e0002 */
[----:B------:R-:W-:-:S04]  /*1b50*/  IMAD.HI.U32 R37, R3, R0, RZ ;  /* 0x0000000003257227 */ /* 0x000fc800078e00ff */
[----:B------:R-:W-:-:S04]  /*1b60*/  IMAD.MOV R3, RZ, RZ, -R37 ;  /* 0x000000ffff037224 */ /* 0x000fc800078e0a25 */
[----:B------:R-:W-:Y:S01]  /*1b70*/  IMAD R2, R3, UR8, R0 ;  /* 0x0000000803027c24 */ /* 0x000fe2000f8e0200 */
[----:B-1----:R-:W-:Y:S02]  /*1b80*/  SHF.R.U32.HI R0, RZ, 0x2, R38 ;  /* 0x00000002ff007819 */ /* 0x002fe40000011626 */
[----:B------:R-:W-:Y:S02]  /*1b90*/  LOP3.LUT R3, R38, 0x3, RZ, 0xc0, !PT ;  /* 0x0000000326037812 */ /* 0x000fe400078ec0ff */
[----:B------:R-:W-:Y:S02]  /*1ba0*/  ISETP.GE.U32.AND P0, PT, R2, UR8, PT ;  /* 0x0000000802007c0c */ /* 0x000fe4000bf06070 */
[----:B------:R-:W-:Y:S02]  /*1bb0*/  LEA R3, R0, R3, 0x5 ;  /* 0x0000000300037211 */ /* 0x000fe400078e28ff */
[----:B------:R-:W-:-:S05]  /*1bc0*/  LEA R0, R73, UR4, 0x7 ;  /* 0x0000000449007c11 */ /* 0x000fca000f8e38ff */
[----:B------:R-:W-:Y:S02]  /*1bd0*/  IMAD.U32 R38, R3, 0x8, R0 ;  /* 0x0000000803267824 */ /* 0x000fe400078e0000 */
[----:B------:R-:W-:Y:S02]  /*1be0*/  VIADD R36, R0, 0x1000 ;  /* 0x0000100000247836 */ /* 0x000fe40000000000 */
[----:B------:R-:W-:Y:S01]  /*1bf0*/  @P0 VIADD R2, R2, -UR8 ;  /* 0x8000000802020c36 */ /* 0x000fe20008000000 */
[----:B------:R-:W-:Y:S01]  /*1c00*/  STS.64 [R38], R28 ;  /* 0x0000001c26007388 */ /* 0x000fe20000000a00 */
[----:B------:R-:W-:Y:S02]  /*1c10*/  @P0 VIADD R37, R37, 0x1 ;  /* 0x0000000125250836 */ /* 0x000fe40000000000 */
[----:B------:R-:W-:Y:S01]  /*1c20*/  IMAD.U32 R36, R3, 0x8, R36 ;  /* 0x0000000803247824 */ /* 0x000fe200078e0024 */
[----:B------:R-:W-:Y:S01]  /*1c30*/  ISETP.GE.U32.AND P1, PT, R2, UR8, PT ;  /* 0x0000000802007c0c */ /* 0x000fe2000bf26070 */
[C---:B------:R-:W-:Y:S01]  /*1c40*/  VIADD R2, R0.reuse, 0x40 ;  /* 0x0000004000027836 */ /* 0x040fe20000000000 */
[----:B------:R-:W-:Y:S01]  /*1c50*/  STS.64 [R38+0x800], R30 ;  /* 0x0008001e26007388 */ /* 0x000fe20000000a00 */
[----:B------:R-:W-:-:S02]  /*1c60*/  VIADD R0, R0, 0x1040 ;  /* 0x0000104000007836 */ /* 0x000fc40000000000 */
[C---:B------:R-:W-:Y:S01]  /*1c70*/  IMAD.U32 R2, R3.reuse, 0x8, R2 ;  /* 0x0000000803027824 */ /* 0x040fe200078e0002 */
[----:B------:R-:W-:Y:S01]  /*1c80*/  STS.64 [R38+0x20], R20 ;  /* 0x0000201426007388 */ /* 0x000fe20000000a00 */
[----:B------:R-:W-:Y:S02]  /*1c90*/  IMAD.U32 R0, R3, 0x8, R0 ;  /* 0x0000000803007824 */ /* 0x000fe400078e0000 */
[----:B------:R-:W0:Y:S01]  /*1ca0*/  LDC R3, c[0x0][0x360] ;  /* 0x0000d800ff037b82 */ /* 0x000e220000000800 */
[----:B------:R-:W-:Y:S03]  /*1cb0*/  STS.64 [R38+0x820], R22 ;  /* 0x0008201626007388 */ /* 0x000fe60000000a00 */
[----:B------:R-:W-:Y:S01]  /*1cc0*/  @P1 VIADD R37, R37, 0x1 ;  /* 0x0000000125251836 */ /* 0x000fe20000000000 */
[----:B------:R-:W-:Y:S01]  /*1cd0*/  @!P2 LOP3.LUT R37, RZ, UR8, RZ, 0x33, !PT ;  /* 0x00000008ff25ac12 */ /* 0x000fe2000f8e33ff */
[----:B------:R-:W-:Y:S03]  /*1ce0*/  STS.64 [R2], R16 ;  /* 0x0000001002007388 */ /* 0x000fe60000000a00 */
[----:B------:R-:W-:Y:S01]  /*1cf0*/  LOP3.LUT R37, R37, 0x3, RZ, 0xc0, !PT ;  /* 0x0000000325257812 */ /* 0x000fe200078ec0ff */
[----:B------:R-:W-:Y:S03]  /*1d00*/  STS.64 [R2+0x800], R18 ;  /* 0x0008001202007388 */ /* 0x000fe60000000a00 */
[----:B------:R-:W-:Y:S01]  /*1d10*/  ISETP.NE.AND P0, PT, R37, 0x2, PT ;  /* 0x000000022500780c */ /* 0x000fe20003f05270 */
[----:B------:R-:W-:Y:S04]  /*1d20*/  STS.64 [R2+0x20], R12 ;  /* 0x0000200c02007388 */ /* 0x000fe80000000a00 */
[----:B------:R-:W-:Y:S04]  /*1d30*/  STS.64 [R2+0x820], R14 ;  /* 0x0008200e02007388 */ /* 0x000fe80000000a00 */
[----:B------:R-:W-:Y:S04]  /*1d40*/  STS.64 [R36], R24 ;  /* 0x0000001824007388 */ /* 0x000fe80000000a00 */
[----:B------:R-:W-:Y:S04]  /*1d50*/  STS.64 [R36+0x800], R26 ;  /* 0x0008001a24007388 */ /* 0x000fe80000000a00 */
[----:B------:R1:W-:Y:S04]  /*1d60*/  STS.64 [R36+0x20], R8 ;  /* 0x0000200824007388 */ /* 0x0003e80000000a00 */
[----:B------:R2:W-:Y:S04]  /*1d70*/  STS.64 [R36+0x820], R10 ;  /* 0x0008200a24007388 */ /* 0x0005e80000000a00 */
[----:B------:R2:W-:Y:S04]  /*1d80*/  STS.64 [R0], R4 ;  /* 0x0000000400007388 */ /* 0x0005e80000000a00 */
[----:B------:R2:W-:Y:S01]  /*1d90*/  STS.64 [R0+0x800], R6 ;  /* 0x0008000600007388 */ /* 0x0005e20000000a00 */
[----:B-1----:R-:W-:-:S03]  /*1da0*/  SHF.L.U32 R9, R68, 0x6, RZ ;  /* 0x0000000644097819 */ /* 0x002fc600000006ff */
[----:B------:R2:W-:Y:S04]  /*1db0*/  STS.64 [R0+0x20], R32 ;  /* 0x0000202000007388 */ /* 0x0005e80000000a00 */
[----:B------:R2:W-:Y:S01]  /*1dc0*/  STS.64 [R0+0x820], R34 ;  /* 0x0008202200007388 */ /* 0x0005e20000000a00 */
[----:B------:R-:W-:Y:S06]  /*1dd0*/  BAR.SYNC.DEFER_BLOCKING 0x0 ;  /* 0x0000000000007b1d */ /* 0x000fec0000010000 */
[----:B0--34-:R-:W-:Y:S05]  /*1de0*/  @!P0 BRA `(.L_x_23) ;  /* 0x0000000000608947 */ /* 0x019fea0003800000 */
[----:B--2---:R-:W-:-:S07]  /*1df0*/  IMAD.MOV.U32 R0, RZ, RZ, RZ ;  /* 0x000000ffff007224 */ /* 0x004fce00078e00ff */
.L_x_24:
[C---:B------:R-:W-:Y:S02]  /*1e00*/  LOP3.LUT R2, R72.reuse, 0x3f, RZ, 0xc0, !PT ;  /* 0x0000003f48027812 */ /* 0x040fe400078ec0ff */
[----:B------:R-:W-:-:S03]  /*1e10*/  LEA.HI R7, R72, R9, RZ, 0x1a ;  /* 0x0000000948077211 */ /* 0x000fc600078fd0ff */
[----:B------:R-:W-:-:S05]  /*1e20*/  IMAD R2, R67, 0x40, R2 ;  /* 0x0000004043027824 */ /* 0x000fca00078e0202 */
[----:B------:R-:W-:-:S04]  /*1e30*/  ISETP.GE.AND P0, PT, R2, UR13, PT ;  /* 0x0000000d02007c0c */ /* 0x000fc8000bf06270 */
[----:B------:R-:W-:-:S13]  /*1e40*/  ISETP.GE.OR P0, PT, R7, UR12, P0 ;  /* 0x0000000c07007c0c */ /* 0x000fda0008706670 */
[----:B------:R-:W0:Y:S01]  /*1e50*/  @!P0 LDC.64 R4, c[0x0][0x390] ;  /* 0x0000e400ff048b82 */ /* 0x000e220000000a00 */
[----:B------:R-:W-:-:S07]  /*1e60*/  @!P0 IMAD R7, R7, UR13, R2 ;  /* 0x0000000d07078c24 */ /* 0x000fce000f8e0202 */
[----:B------:R-:W1:Y:S01]  /*1e70*/  @!P0 LDC R8, c[0x0][0x3a8] ;  /* 0x0000ea00ff088b82 */ /* 0x000e620000000800 */
[----:B0-----:R-:W-:Y:S01]  /*1e80*/  @!P0 IMAD.WIDE R4, R7, 0x2, R4 ;  /* 0x0000000207048825 */ /* 0x001fe200078e0204 */
[----:B------:R-:W-:-:S06]  /*1e90*/  @!P0 LEA R6, R72, UR4, 0x2 ;  /* 0x0000000448068c11 */ /* 0x000fcc000f8e10ff */
[----:B------:R-:W0:Y:S01]  /*1ea0*/  @!P0 LDC R7, c[0x0][0x3a4] ;  /* 0x0000e900ff078b82 */ /* 0x000e220000000800 */
[----:B------:R-:W2:Y:S01]  /*1eb0*/  @!P0 LDG.E.U16 R2, desc[UR10][R4.64] ;  /* 0x0000000a04028981 */ /* 0x000ea2000c1e1500 */
[----:B------:R-:W-:Y:S02]  /*1ec0*/  VIADD R0, R0, 0x1 ;  /* 0x0000000100007836 */ /* 0x000fe40000000000 */
[----:B------:R-:W-:Y:S01]  /*1ed0*/  VIADD R72, R72, UR8 ;  /* 0x0000000848487c36 */ /* 0x000fe20008000000 */
[----:B------:R-:W0:Y:S02]  /*1ee0*/  @!P0 LDS R6, [R6] ;  /* 0x0000000006068984 */ /* 0x000e240000000800 */
[----:B0-----:R-:W-:Y:S01]  /*1ef0*/  @!P0 FMUL R7, R6, R7 ;  /* 0x0000000706078220 */ /* 0x001fe20000400000 */
[----:B--2---:R-:W-:-:S05]  /*1f00*/  @!P0 HADD2.F32 R2, -RZ, R2.H0_H0 ;  /* 0x20000002ff028230 */ /* 0x004fca0000004100 */
[----:B-1----:R-:W-:-:S05]  /*1f10*/  @!P0 FFMA R2, R2, R8, R7 ;  /* 0x0000000802028223 */ /* 0x002fca0000000007 */
[----:B------:R-:W-:-:S05]  /*1f20*/  @!P0 F2FP.F16.F32.PACK_AB R2, RZ, R2 ;  /* 0x00000002ff02823e */ /* 0x000fca00000000ff */
[----:B------:R0:W-:Y:S02]  /*1f30*/  @!P0 STG.E.U16 desc[UR10][R4.64], R2 ;  /* 0x0000000204008986 */ /* 0x0001e4000c10150a */
[----:B0-----:R-:W-:-:S04]  /*1f40*/  LOP3.LUT R2, R37, R0, RZ, 0x3c, !PT ;  /* 0x0000000025027212 */ /* 0x001fc800078e3cff */
[----:B------:R-:W-:-:S13]  /*1f50*/  ISETP.NE.AND P0, PT, R2, 0x2, PT ;  /* 0x000000020200780c */ /* 0x000fda0003f05270 */
[----:B------:R-:W-:Y:S05]  /*1f60*/  @P0 BRA `(.L_x_24) ;  /* 0xfffffffc00a40947 */ /* 0x000fea000383ffff */
.L_x_23:
[----:B------:R-:W-:Y:S05]  /*1f70*/  BSYNC.RECONVERGENT B0 ;  /* 0x0000000000007941 */ /* 0x000fea0003800200 */
.L_x_22:
[C-C-:B--2---:R-:W-:Y:S01]  /*1f80*/  IMAD R0, R3.reuse, 0x2, R72.reuse ;  /* 0x0000000203007824 */ /* 0x144fe200078e0248 */
[----:B------:R-:W-:Y:S01]  /*1f90*/  ULEA UR5, UR8, UR4, 0x3 ;  /* 0x0000000408057291 */ /* 0x000fe2000f8e18ff */
[C---:B------:R-:W-:Y:S01]  /*1fa0*/  IMAD.SHL.U32 R2, R72.reuse, 0x4, RZ ;  /* 0x0000000448027824 */ /* 0x040fe200078e00ff */
[----:B------:R-:W-:Y:S01]  /*1fb0*/  ULEA UR7, UR8, UR4, 0x2 ;  /* 0x0000000408077291 */ /* 0x000fe2000f8e10ff */
[----:B------:R-:W-:Y:S02]  /*1fc0*/  IMAD R8, R3, 0x3, R72 ;  /* 0x0000000303087824 */ /* 0x000fe400078e0248 */
[----:B------:R-:W-:-:S09]  /*1fd0*/  VIADD R12, R72, UR8 ;  /* 0x00000008480c7c36 */ /* 0x000fd20008000000 */
.L_x_25:
[C---:B--2---:R-:W-:Y:S02]  /*1fe0*/  LOP3.LUT R4, R72.reuse, 0x3f, RZ, 0xc0, !PT ;  /* 0x0000003f48047812 */ /* 0x044fe400078ec0ff */
[----:B------:R-:W-:-:S03]  /*1ff0*/  LEA.HI R7, R72, R9, RZ, 0x1a ;  /* 0x0000000948077211 */ /* 0x000fc600078fd0ff */
[----:B------:R-:W-:-:S05]  /*2000*/  IMAD R6, R67, 0x40, R4 ;  /* 0x0000004043067824 */ /* 0x000fca00078e0204 */
[----:B------:R-:W-:-:S04]  /*2010*/  ISETP.GE.AND P0, PT, R6, UR15, PT ;  /* 0x0000000f06007c0c */ /* 0x000fc8000bf06270 */
[----:B------:R-:W-:-:S13]  /*2020*/  ISETP.GE.OR P0, PT, R7, UR14, P0 ;  /* 0x0000000e07007c0c */ /* 0x000fda0008706670 */
[----:B------:R-:W0:Y:S01]  /*2030*/  @!P0 LDC.64 R4, c[0x0][0x390] ;  /* 0x0000e400ff048b82 */ /* 0x000e220000000a00 */
[----:B------:R-:W-:Y:S01]  /*2040*/  @!P0 IMAD R7, R7, UR15, R6 ;  /* 0x0000000f07078c24 */ /* 0x000fe2000f8e0206 */
[----:B------:R-:W1:Y:S01]  /*2050*/  @!P0 LDS R11, [R2+UR4] ;  /* 0x00000004020b8984 */ /* 0x000e620008000800 */
[----:B------:R-:W-:-:S05]  /*2060*/  LEA.HI R13, R12, R9, RZ, 0x1a ;  /* 0x000000090c0d7211 */ /* 0x000fca00078fd0ff */
[----:B------:R-:W1:Y:S08]  /*2070*/  @!P0 LDC R16, c[0x0][0x3a4] ;  /* 0x0000e900ff108b82 */ /* 0x000e700000000800 */
[----:B------:R-:W2:Y:S01]  /*2080*/  @!P0 LDC R15, c[0x0][0x3a8] ;  /* 0x0000ea00ff0f8b82 */ /* 0x000ea20000000800 */
[----:B0-----:R-:W-:-:S05]  /*2090*/  @!P0 IMAD.WIDE R4, R7, 0x2, R4 ;  /* 0x0000000207048825 */ /* 0x001fca00078e0204 */
[----:B------:R-:W3:Y:S01]  /*20a0*/  @!P0 LDG.E.U16 R10, desc[UR10][R4.64] ;  /* 0x0000000a040a8981 */ /* 0x000ee2000c1e1500 */
[----:B------:R-:W-:-:S05]  /*20b0*/  LOP3.LUT R6, R12, 0x3f, RZ, 0xc0, !PT ;  /* 0x0000003f0c067812 */ /* 0x000fca00078ec0ff */
[----:B------:R-:W-:-:S05]  /*20c0*/  IMAD R14, R67, 0x40, R6 ;  /* 0x00000040430e7824 */ /* 0x000fca00078e0206 */
[----:B------:R-:W-:Y:S01]  /*20d0*/  ISETP.GE.AND P1, PT, R14, UR15, PT ;  /* 0x0000000f0e007c0c */ /* 0x000fe2000bf26270 */
[----:B-1----:R-:W-:-:S03]  /*20e0*/  @!P0 FMUL R11, R11, R16 ;  /* 0x000000100b0b8220 */ /* 0x002fc60000400000 */
[----:B------:R-:W-:-:S13]  /*20f0*/  ISETP.GE.OR P1, PT, R13, UR14, P1 ;  /* 0x0000000e0d007c0c */ /* 0x000fda0008f26670 */
[----:B------:R-:W0:Y:S08]  /*2100*/  @!P1 LDC.64 R6, c[0x0][0x390] ;  /* 0x0000e400ff069b82 */ /* 0x000e300000000a00 */
[----:B------:R-:W1:Y:S08]  /*2110*/  @!P1 LDC R17, c[0x0][0x3a4] ;  /* 0x0000e900ff119b82 */ /* 0x000e700000000800 */
[----:B------:R-:W4:Y:S01]  /*2120*/  @!P1 LDC R18, c[0x0][0x3a8] ;  /* 0x0000ea00ff129b82 */ /* 0x000f220000000800 */
[----:B---3--:R-:W-:-:S05]  /*2130*/  @!P0 HADD2.F32 R10, -RZ, R10.H0_H0 ;  /* 0x2000000aff0a8230 */ /* 0x008fca0000004100 */
[----:B--2---:R-:W-:Y:S01]  /*2140*/  @!P0 FFMA R10, R10, R15, R11 ;  /* 0x0000000f0a0a8223 */ /* 0x004fe2000000000b */
[----:B------:R-:W-:Y:S02]  /*2150*/  @!P1 IMAD R11, R13, UR15, R14 ;  /* 0x0000000f0d0b9c24 */ /* 0x000fe4000f8e020e */
[----:B------:R-:W1:Y:S02]  /*2160*/  @!P1 LDS R14, [R2+UR7] ;  /* 0x00000007020e9984 */ /* 0x000e640008000800 */
[----:B------:R-:W-:Y:S01]  /*2170*/  @!P0 F2FP.F16.F32.PACK_AB R10, RZ, R10 ;  /* 0x0000000aff0a823e */ /* 0x000fe200000000ff */
[----:B0-----:R-:W-:-:S03]  /*2180*/  @!P1 IMAD.WIDE R6, R11, 0x2, R6 ;  /* 0x000000020b069825 */ /* 0x001fc600078e0206 */
[----:B------:R-:W-:-:S05]  /*2190*/  PRMT R19, R10, 0x7610, R19 ;  /* 0x000076100a137816 */ /* 0x000fca0000000013 */
[----:B------:R0:W-:Y:S04]  /*21a0*/  @!P0 STG.E.U16 desc[UR10][R4.64], R19 ;  /* 0x0000001304008986 */ /* 0x0001e8000c10150a */
[----:B------:R-:W2:Y:S01]  /*21b0*/  @!P1 LDG.E.U16 R13, desc[UR10][R6.64] ;  /* 0x0000000a060d9981 */ /* 0x000ea2000c1e1500 */
[C---:B------:R-:W-:Y:S02]  /*21c0*/  LOP3.LUT R10, R0.reuse, 0x3f, RZ, 0xc0, !PT ;  /* 0x0000003f000a7812 */ /* 0x040fe400078ec0ff */
[----:B------:R-:W-:-:S03]  /*21d0*/  LEA.HI R15, R0, R9, RZ, 0x1a ;  /* 0x00000009000f7211 */ /* 0x000fc600078fd0ff */
[----:B------:R-:W-:-:S05]  /*21e0*/  IMAD R16, R67, 0x40, R10 ;  /* 0x0000004043107824 */ /* 0x000fca00078e020a */
[----:B------:R-:W-:-:S04]  /*21f0*/  ISETP.GE.AND P0, PT, R16, UR15, PT ;  /* 0x0000000f10007c0c */ /* 0x000fc8000bf06270 */
[----:B------:R-:W-:Y:S01]  /*2200*/  ISETP.GE.OR P0, PT, R15, UR14, P0 ;  /* 0x0000000e0f007c0c */ /* 0x000fe20008706670 */
[----:B-1----:R-:W-:-:S12]  /*2210*/  @!P1 FMUL R14, R14, R17 ;  /* 0x000000110e0e9220 */ /* 0x002fd80000400000 */
[----:B------:R-:W1:Y:S01]  /*2220*/  @!P0 LDC.64 R10, c[0x0][0x390] ;  /* 0x0000e400ff0a8b82 */ /* 0x000e620000000a00 */
[----:B0-----:R-:W-:-:S07]  /*2230*/  @!P0 IMAD R5, R15, UR15, R16 ;  /* 0x0000000f0f058c24 */ /* 0x001fce000f8e0210 */
[----:B------:R-:W0:Y:S01]  /*2240*/  @!P0 LDC R17, c[0x0][0x3a4] ;  /* 0x0000e900ff118b82 */ /* 0x000e220000000800 */
[----:B-1----:R-:W-:-:S04]  /*2250*/  @!P0 IMAD.WIDE R4, R5, 0x2, R10 ;  /* 0x0000000205048825 */ /* 0x002fc800078e020a */
[----:B--2---:R-:W-:-:S05]  /*2260*/  @!P1 HADD2.F32 R13, -RZ, R13.H0_H0 ;  /* 0x2000000dff0d9230 */ /* 0x004fca0000004100 */
[----:B----4-:R-:W-:Y:S02]  /*2270*/  @!P1 FFMA R13, R13, R18, R14 ;  /* 0x000000120d0d9223 */ /* 0x010fe4000000000e */
[----:B------:R-:W0:Y:S01]  /*2280*/  @!P0 LDS R14, [R2+UR5] ;  /* 0x00000005020e8984 */ /* 0x000e220008000800 */
[----:B------:R-:W-:Y:S01]  /*2290*/  LOP3.LUT R10, R8, 0x3f, RZ, 0xc0, !PT ;  /* 0x0000003f080a7812 */ /* 0x000fe200078ec0ff */
[----:B------:R-:W1:Y:S01]  /*22a0*/  @!P0 LDC R18, c[0x0][0x3a8] ;  /* 0x0000ea00ff128b82 */ /* 0x000e620000000800 */
[----:B------:R-:W-:-:S04]  /*22b0*/  @!P1 F2FP.F16.F32.PACK_AB R13, RZ, R13 ;  /* 0x0000000dff0d923e */ /* 0x000fc800000000ff */
[----:B------:R-:W-:-:S05]  /*22c0*/  PRMT R19, R13, 0x7610, R19 ;  /* 0x000076100d137816 */ /* 0x000fca0000000013 */
[----:B------:R2:W-:Y:S04]  /*22d0*/  @!P1 STG.E.U16 desc[UR10][R6.64], R19 ;  /* 0x0000001306009986 */ /* 0x0005e8000c10150a */
[----:B------:R-:W3:Y:S01]  /*22e0*/  @!P0 LDG.E.U16 R13, desc[UR10][R4.64] ;  /* 0x0000000a040d8981 */ /* 0x000ee2000c1e1500 */
[----:B------:R-:W-:Y:S02]  /*22f0*/  LEA R16, R67, R10, 0x6 ;  /* 0x0000000a43107211 */ /* 0x000fe400078e30ff */
[----:B------:R-:W-:Y:S02]  /*2300*/  LEA.HI R15, R8, R9, RZ, 0x1a ;  /* 0x00000009080f7211 */ /* 0x000fe400078fd0ff */
[----:B------:R-:W-:-:S04]  /*2310*/  ISETP.GE.AND P1, PT, R16, UR15, PT ;  /* 0x0000000f10007c0c */ /* 0x000fc8000bf26270 */
[----:B------:R-:W-:-:S13]  /*2320*/  ISETP.GE.OR P1, PT, R15, UR14, P1 ;  /* 0x0000000e0f007c0c */ /* 0x000fda0008f26670 */
[----:B------:R-:W4:Y:S01]  /*2330*/  @!P1 LDC.64 R10, c[0x0][0x390] ;  /* 0x0000e400ff0a9b82 */ /* 0x000f220000000a00 */
[----:B--2---:R-:W-:Y:S02]  /*2340*/  @!P1 IMAD R7, R15, UR15, R16 ;  /* 0x0000000f0f079c24 */ /* 0x004fe4000f8e0210 */
[----:B0-----:R-:W-:Y:S02]  /*2350*/  @!P0 FMUL R14, R14, R17 ;  /* 0x000000110e0e8220 */ /* 0x001fe40000400000 */
[----:B----4-:R-:W-:Y:S02]  /*2360*/  @!P1 IMAD.WIDE R6, R7, 0x2, R10 ;  /* 0x0000000207069825 */ /* 0x010fe400078e020a */
[----:B------:R-:W0:Y:S02]  /*2370*/  @!P1 LDS R11, [R2+UR6] ;  /* 0x00000006020b9984 */ /* 0x000e240008000800 */
[----:B---3--:R-:W-:-:S05]  /*2380*/  @!P0 HADD2.F32 R13, -RZ, R13.H0_H0 ;  /* 0x2000000dff0d8230 */ /* 0x008fca0000004100 */
[----:B-1----:R-:W-:Y:S02]  /*2390*/  @!P0 FFMA R13, R13, R18, R14 ;  /* 0x000000120d0d8223 */ /* 0x002fe4000000000e */
[----:B------:R-:W0:Y:S03]  /*23a0*/  @!P1 LDC R14, c[0x0][0x3a4] ;  /* 0x0000e900ff0e9b82 */ /* 0x000e260000000800 */
[----:B------:R-:W-:-:S04]  /*23b0*/  @!P0 F2FP.F16.F32.PACK_AB R13, RZ, R13 ;  /* 0x0000000dff0d823e */ /* 0x000fc800000000ff */
[----:B------:R-:W-:Y:S02]  /*23c0*/  PRMT R15, R13, 0x7610, R15 ;  /* 0x000076100d0f7816 */ /* 0x000fe4000000000f */
[----:B------:R-:W1:Y:S03]  /*23d0*/  @!P1 LDC R13, c[0x0][0x3a8] ;  /* 0x0000ea00ff0d9b82 */ /* 0x000e660000000800 */
[----:B------:R2:W-:Y:S04]  /*23e0*/  @!P0 STG.E.U16 desc[UR10][R4.64], R15 ;  /* 0x0000000f04008986 */ /* 0x0005e8000c10150a */
[----:B------:R-:W3:Y:S01]  /*23f0*/  @!P1 LDG.E.U16 R10, desc[UR10][R6.64] ;  /* 0x0000000a060a9981 */ /* 0x000ee2000c1e1500 */
[----:B------:R-:W-:Y:S01]  /*2400*/  IADD3 R72, PT, PT, R72, UR8, R3 ;  /* 0x0000000848487c10 */ /* 0x000fe2000fffe003 */
[----:B------:R-:W-:-:S02]  /*2410*/  IMAD R0, R3, 0x4, R0 ;  /* 0x0000000403007824 */ /* 0x000fc400078e0200 */
[C---:B------:R-:W-:Y:S01]  /*2420*/  IMAD R8, R3.reuse, 0x4, R8 ;  /* 0x0000000403087824 */ /* 0x040fe200078e0208 */
[----:B------:R-:W-:Y:S01]  /*2430*/  IADD3 R72, PT, PT, R72, UR8, R3 ;  /* 0x0000000848487c10 */ /* 0x000fe2000fffe003 */
[----:B------:R-:W-:Y:S02]  /*2440*/  IMAD R12, R3, 0x4, R12 ;  /* 0x00000004030c7824 */ /* 0x000fe400078e020c */
[----:B0-----:R-:W-:Y:S01]  /*2450*/  @!P1 FMUL R11, R11, R14 ;  /* 0x0000000e0b0b9220 */ /* 0x001fe20000400000 */
[----:B------:R-:W-:Y:S01]  /*2460*/  ISETP.GE.U32.AND P0, PT, R72, 0x1000, PT ;  /* 0x000010004800780c */ /* 0x000fe20003f06070 */
[----:B------:R-:W-:Y:S02]  /*2470*/  IMAD R2, R3, 0x10, R2 ;  /* 0x0000001003027824 */ /* 0x000fe400078e0202 */
[----:B---3--:R-:W-:-:S05]  /*2480*/  @!P1 HADD2.F32 R10, -RZ, R10.H0_H0 ;  /* 0x2000000aff0a9230 */ /* 0x008fca0000004100 */
[----:B-1----:R-:W-:-:S05]  /*2490*/  @!P1 FFMA R10, R10, R13, R11 ;  /* 0x0000000d0a0a9223 */ /* 0x002fca000000000b */
[----:B------:R-:W-:-:S05]  /*24a0*/  @!P1 F2FP.F16.F32.PACK_AB R10, RZ, R10 ;  /* 0x0000000aff0a923e */ /* 0x000fca00000000ff */
[----:B------:R2:W-:Y:S01]  /*24b0*/  @!P1 STG.E.U16 desc[UR10][R6.64], R10 ;  /* 0x0000000a06009986 */ /* 0x0005e2000c10150a */
[----:B------:R-:W-:Y:S05]  /*24c0*/  @!P0 BRA `(.L_x_25) ;  /* 0xfffffff800c48947 */ /* 0x000fea000383ffff */
[----:B------:R-:W-:Y:S05]  /*24d0*/  EXIT ;  /* 0x000000000000794d */ /* 0x000fea0003800000 */
        .weak           $__internal_0_$__cuda_sm20_div_u16
        .type           $__internal_0_$__cuda_sm20_div_u16,@function
        .size           $__internal_0_$__cuda_sm20_div_u16,(.L_x_56 - $__internal_0_$__cuda_sm20_div_u16)
$__internal_0_$__cuda_sm20_div_u16:
[----:B------:R-:W0:Y:S01]  /*24e0*/  I2F.U16 R0, R2 ;  /* 0x0000000200007306 */ /* 0x000e220000101000 */
[----:B------:R-:W-:Y:S01]  /*24f0*/  IMAD.MOV.U32 R3, RZ, RZ, 0x4b800000 ;  /* 0x4b800000ff037424 */ /* 0x000fe200078e00ff */
[----:B------:R-:W-:Y:S02]  /*2500*/  LOP3.LUT R37, R37, 0xffff, RZ, 0xc0, !PT ;  /* 0x0000ffff25257812 */ /* 0x000fe400078ec0ff */
[C---:B0-----:R-:W-:Y:S02]  /*2510*/  FSETP.GEU.AND P1, PT, |R0|.reuse, 1.175494350822287508e-38, PT ;  /* 0x008000000000780b */ /* 0x041fe40003f2e200 */
[----:B------:R-:W-:Y:S02]  /*2520*/  FSETP.GT.AND P0, PT, |R0|, 8.50705917302346158658e+37, PT ;  /* 0x7e8000000000780b */ /* 0x000fe40003f04200 */
[----:B------:R-:W-:-:S04]  /*2530*/  FSEL R3, R3, 1, !P1 ;  /* 0x3f80000003037808 */ /* 0x000fc80004800000 */
[----:B------:R-:W-:Y:S02]  /*2540*/  FSEL R3, R3, 0.25, !P0 ;  /* 0x3e80000003037808 */ /* 0x000fe40004000000 */
[----:B------:R-:W-:Y:S01]  /*2550*/  ISETP.NE.U32.AND P0, PT, R2, RZ, PT ;  /* 0x000000ff0200720c */ /* 0x000fe20003f05070 */
[----:B------:R-:W-:Y:S02]  /*2560*/  IMAD.MOV.U32 R2, RZ, RZ, R36 ;  /* 0x000000ffff027224 */ /* 0x000fe400078e0024 */
[----:B------:R-:W-:-:S04]  /*2570*/  FMUL R35, R0, R3 ;  /* 0x0000000300237220 */ /* 0x000fc80000400000 */
[----:B------:R-:W0:Y:S02]  /*2580*/  MUFU.RCP R0, R35 ;  /* 0x0000002300007308 */ /* 0x000e240000001000 */
[----:B0-----:R-:W-:Y:S01]  /*2590*/  FMUL R3, R3, R0 ;  /* 0x0000000003037220 */ /* 0x001fe20000400000 */
[----:B------:R-:W-:-:S03]  /*25a0*/  I2FP.F32.U32.RZ R0, R37 ;  /* 0x0000002500007245 */ /* 0x000fc6000020d000 */
[----:B------:R-:W-:-:S04]  /*25b0*/  VIADD R3, R3, 0x2 ;  /* 0x0000000203037836 */ /* 0x000fc80000000000 */
[----:B------:R-:W-:Y:S01]  /*25c0*/  FMUL.RZ R0, R0, R3 ;  /* 0x0000000300007220 */ /* 0x000fe2000040c000 */
[----:B------:R-:W-:-:S05]  /*25d0*/  IMAD.MOV.U32 R3, RZ, RZ, 0x0 ;  /* 0x00000000ff037424 */ /* 0x000fca00078e00ff */
[----:B------:R-:W0:Y:S02]  /*25e0*/  F2I.U32.TRUNC.NTZ R0, R0 ;  /* 0x0000000000007305 */ /* 0x000e24000020f000 */
[----:B0-----:R-:W-:Y:S01]  /*25f0*/  LOP3.LUT R63, R0, 0xffff, RZ, 0xc0, !PT ;  /* 0x0000ffff003f7812 */ /* 0x001fe200078ec0ff */
[----:B------:R-:W-:Y:S01]  /*2600*/  @!P0 IMAD.MOV.U32 R63, RZ, RZ, -0x1 ;  /* 0xffffffffff3f8424 */ /* 0x000fe200078e00ff */
[----:B------:R-:W-:Y:S06]  /*2610*/  RET.REL.NODEC R2 `(_Z13matmul_kernelILb0EEvPK6__halfS2_PS0_iiiff) ;  /* 0xffffffd802787950 */ /* 0x000fec0003c3ffff */
.L_x_26:
[----:B------:R-:W-:-:S00]  /*2620*/  BRA `(.L_x_26) ;  /* 0xfffffffc00fc7947 */ /* 0x000fc0000383ffff */
[----:B------:R-:W-:-:S00]  /*2630*/  NOP ;  /* 0x0000000000007918 */ /* 0x000fc00000000000 */
        /* <DEDUP_REMOVED lines=12> */
.L_x_56:


//--------------------- .text._Z13matmul_kernelILb1EEvPK6__halfS2_PS0_iiiff --------------------------
	.section	.text._Z13matmul_kernelILb1EEvPK6__halfS2_PS0_iiiff,"ax",@progbits
	.align	128
        .global         _Z13matmul_kernelILb1EEvPK6__halfS2_PS0_iiiff
        .type           _Z13matmul_kernelILb1EEvPK6__halfS2_PS0_iiiff,@function
        .size           _Z13matmul_kernelILb1EEvPK6__halfS2_PS0_iiiff,(.L_x_57 - _Z13matmul_kernelILb1EEvPK6__halfS2_PS0_iiiff)
        .other          _Z13matmul_kernelILb1EEvPK6__halfS2_PS0_iiiff,@"STO_CUDA_ENTRY STV_DEFAULT"
_Z13matmul_kernelILb1EEvPK6__halfS2_PS0_iiiff:
.text._Z13matmul_kernelILb1EEvPK6__halfS2_PS0_iiiff:
        /* <DEDUP_REMOVED lines=39> */
[----:B------:R-:W-:Y:S02]  /*0270*/  IMAD.MOV R9, RZ, RZ, -R8 ;  /* 0x000000ffff097224 */ /* 0x000fe400078e0a08 */
        /* <DEDUP_REMOVED lines=8> */
[----:B------:R-:W-:Y:S02]  /*0300*/  CS2R R6, SRZ ;  /* 0x0000000000067805 */ /* 0x000fe4000001ff00 */
[----:B------:R-:W-:-:S04]  /*0310*/  LOP3.LUT R0, R5, R66, RZ, 0x3c, !PT ;  /* 0x0000004205007212 */ /* 0x000fc800078e3cff */
[----:B------:R-:W-:-:S05]  /*0320*/  ISETP.GE.AND P2, PT, R0, RZ, PT ;  /* 0x000000ff0000720c */ /* 0x000fca0003f46270 */
[----:B------:R-:W-:-:S08]  /*0330*/  @P0 VIADD R68, R68, 0x1 ;  /* 0x0000000144440836 */ /* 0x000fd00000000000 */
[----:B------:R-:W-:Y:S01]  /*0340*/  @!P2 IMAD.MOV R68, RZ, RZ, -R68 ;  /* 0x000000ffff44a224 */ /* 0x000fe200078e0a44 */
[----:B------:R-:W-:-:S04]  /*0350*/  @!P1 LOP3.LUT R68, RZ, R66, RZ, 0x33, !PT ;  /* 0x00000042ff449212 */ /* 0x000fc800078e33ff */
[----:B------:R-:W-:-:S05]  /*0360*/  IADD3 R0, PT, PT, -R68, RZ, RZ ;  /* 0x000000ff44007210 */ /* 0x000fca0007ffe1ff */
[----:B------:R-:W-:Y:S01]  /*0370*/  IMAD R66, R66, R0, R5 ;  /* 0x0000000042427224 */ /* 0x000fe200078e0205 */
[----:B------:R-:W-:Y:S01]  /*0380*/  CS2R R4, SRZ ;  /* 0x0000000000047805 */ /* 0x000fe2000001ff00 */
[----:B----4-:R-:W-:Y:S06]  /*0390*/  BRA.U !UP0, `(.L_x_27) ;  /* 0x0000001508f87547 */ /* 0x010fec000b800000 */
[----:B------:R-:W0:Y:S01]  /*03a0*/  LDC R70, c[0x0][0x360] ;  /* 0x0000d800ff467b82 */ /* 0x000e220000000800 */
[----:B------:R-:W-:Y:S01]  /*03b0*/  UMOV UR4, 0x400 ;  /* 0x0000040000047882 */ /* 0x000fe20000000000 */
[----:B------:R-:W-:Y:S01]  /*03c0*/  IMAD.SHL.U32 R67, R68, 0x40, RZ ;  /* 0x0000004044437824 */ /* 0x000fe200078e00ff */
[----:B------:R-:W-:Y:S01]  /*03d0*/  UIADD3 UR5, UPT, UPT, UR4, 0x2000, URZ ;  /* 0x0000200004057890 */ /* 0x000fe2000fffe0ff */
[----:B------:R-:W-:Y:S01]  /*03e0*/  IMAD.SHL.U32 R65, R66, 0x20, RZ ;  /* 0x0000002042417824 */ /* 0x000fe200078e00ff */
[----:B------:R-:W-:-:S03]  /*03f0*/  MOV R12, 0x4c0 ;  /* 0x000004c0000c7802 */ /* 0x000fc60000000f00 */
[----:B------:R-:W1:Y:S01]  /*0400*/  S2UR UR6, SR_CgaCtaId ;  /* 0x00000000000679c3 */ /* 0x000e620000008800 */
[----:B0-----:R-:W-:Y:S01]  /*0410*/  IMAD.IADD R64, R74, 0x1, R70 ;  /* 0x000000014a407824 */ /* 0x001fe200078e0246 */
[----:B------:R-:W-:-:S03]  /*0420*/  LOP3.LUT R2, R70, 0xffff, RZ, 0xc0, !PT ;  /* 0x0000ffff46027812 */ /* 0x000fc600078ec0ff */
[----:B------:R-:W-:Y:S01]  /*0430*/  IMAD.MOV R0, RZ, RZ, -R64 ;  /* 0x000000ffff007224 */ /* 0x000fe200078e0a40 */
[----:B-1----:R-:W-:-:S04]  /*0440*/  ULEA UR4, UR6, UR4, 0x18 ;  /* 0x0000000406047291 */ /* 0x002fc8000f8ec0ff */
[----:B------:R-:W-:Y:S01]  /*0450*/  PRMT R0, R0, 0x7710, RZ ;  /* 0x0000771000007816 */ /* 0x000fe200000000ff */
[----:B------:R-:W-:-:S04]  /*0460*/  ULEA UR5, UR6, UR5, 0x18 ;  /* 0x0000000506057291 */ /* 0x000fc8000f8ec0ff */
[----:B------:R-:W-:Y:S01]  /*0470*/  VIADD R0, R0, 0x7ff ;  /* 0x000007ff00007836 */ /* 0x000fe20000000000 */
[----:B------:R-:W-:Y:S02]  /*0480*/  LEA R73, R73, UR4, 0xc ;  /* 0x0000000449497c11 */ /* 0x000fe4000f8e60ff */
[----:B------:R-:W-:Y:S02]  /*0490*/  LEA R72, R72, UR5, 0x6 ;  /* 0x0000000548487c11 */ /* 0x000fe4000f8e30ff */
[----:B------:R-:W-:-:S07]  /*04a0*/  LOP3.LUT R13, R0, 0xffff, RZ, 0xc0, !PT ;  /* 0x0000ffff000d7812 */ /* 0x000fce00078ec0ff */
[----:B------:R-:W-:Y:S05]  /*04b0*/  CALL.REL.NOINC `($__internal_1_$__cuda_sm20_div_u16) ;  /* 0x0000002000807944 */ /* 0x000fea0003c00000 */
[----:B------:R-:W0:Y:S01]  /*04c0*/  LDCU UR8, c[0x0][0x3a0] ;  /* 0x00007400ff0877ac */ /* 0x000e220008000800 */
[--C-:B------:R-:W-:Y:S01]  /*04d0*/  IMAD.IADD R58, R64, 0x1, R70.reuse ;  /* 0x00000001403a7824 */ /* 0x100fe200078e0246 */
[-C--:B------:R-:W-:Y:S01]  /*04e0*/  LOP3.LUT R0, R76, R67.reuse, RZ, 0xfc, !PT ;  /* 0x000000434c007212 */ /* 0x080fe200078efcff */
[----:B------:R-:W-:Y:S01]  /*04f0*/  IMAD.MOV.U32 R71, RZ, RZ, RZ ;  /* 0x000000ffff477224 */ /* 0x000fe200078e00ff */
[----:B------:R-:W1:Y:S01]  /*0500*/  LDCU.64 UR6, c[0x0][0x398] ;  /* 0x00007300ff0677ac */ /* 0x000e620008000a00 */
[-C--:B------:R-:W-:Y:S01]  /*0510*/  LEA.HI R2, R64, R67.reuse, RZ, 0x1b ;  /* 0x0000004340027211 */ /* 0x080fe200078fd8ff */
[C---:B------:R-:W-:Y:S01]  /*0520*/  IMAD.IADD R55, R58.reuse, 0x1, R70 ;  /* 0x000000013a377824 */ /* 0x040fe200078e0246 */
[----:B------:R-:W-:Y:S02]  /*0530*/  LEA.HI R3, R58, R67, RZ, 0x1b ;  /* 0x000000433a037211 */ /* 0x000fe400078fd8ff */
[C---:B------:R-:W-:Y:S02]  /*0540*/  LOP3.LUT R62, R74.reuse, 0x1f, RZ, 0xc0, !PT ;  /* 0x0000001f4a3e7812 */ /* 0x040fe400078ec0ff */
[----:B------:R-:W-:-:S02]  /*0550*/  LEA R61, R74, UR4, 0x2 ;  /* 0x000000044a3d7c11 */ /* 0x000fc4000f8e10ff */
[----:B------:R-:W-:Y:S02]  /*0560*/  LEA R53, R74, UR5, 0x2 ;  /* 0x000000054a357c11 */ /* 0x000fe4000f8e10ff */
[----:B------:R-:W-:Y:S01]  /*0570*/  LOP3.LUT R60, R64, 0x1f, RZ, 0xc0, !PT ;  /* 0x0000001f403c7812 */ /* 0x000fe200078ec0ff */
[----:B------:R-:W-:Y:S01]  /*0580*/  IMAD R59, R70, 0x4, R61 ;  /* 0x00000004463b7824 */ /* 0x000fe200078e023d */
[----:B------:R-:W-:Y:S01]  /*0590*/  LOP3.LUT R57, R58, 0x1f, RZ, 0xc0, !PT ;  /* 0x0000001f3a397812 */ /* 0x000fe200078ec0ff */
[----:B0-----:R-:W-:Y:S01]  /*05a0*/  IMAD R0, R0, UR8, RZ ;  /* 0x0000000800007c24 */ /* 0x001fe2000f8e02ff */
[----:B------:R-:W-:Y:S02]  /*05b0*/  UIADD3 UR4, UPT, UPT, UR8, 0x3f, URZ ;  /* 0x0000003f08047890 */ /* 0x000fe4000fffe0ff */
[----:B------:R-:W-:Y:S01]  /*05c0*/  IMAD R12, R3, UR8, RZ ;  /* 0x00000008030c7c24 */ /* 0x000fe2000f8e02ff */
[----:B------:R-:W-:Y:S01]  /*05d0*/  LOP3.LUT R63, R69, 0x3, RZ, 0xc0, !PT ;  /* 0x00000003453f7812 */ /* 0x000fe200078ec0ff */
[----:B------:R-:W-:Y:S01]  /*05e0*/  IMAD R2, R2, UR8, RZ ;  /* 0x0000000802027c24 */ /* 0x000fe2000f8e02ff */
[----:B------:R-:W-:Y:S01]  /*05f0*/  LEA.HI R3, R0, R0, RZ, 0x1 ;  /* 0x0000000000037211 */ /* 0x000fe200078f08ff */
[----:B-1----:R-:W-:Y:S01]  /*0600*/  UIMAD UR6, UR8, UR6, URZ ;  /* 0x00000006080672a4 */ /* 0x002fe2000f8e02ff */
[----:B------:R-:W-:Y:S01]  /*0610*/  LEA.HI R12, R12, R12, RZ, 0x1 ;  /* 0x0000000c0c0c7211 */ /* 0x000fe200078f08ff */
[----:B------:R-:W-:Y:S01]  /*0620*/  UIMAD UR7, UR7, UR8, URZ ;  /* 0x00000008070772a4 */ /* 0x000fe2000f8e02ff */
[----:B------:R-:W-:Y:S01]  /*0630*/  LEA.HI.SX32 R62, R3, R62, 0x1f ;  /* 0x0000003e033e7211 */ /* 0x000fe200078ffaff */
[----:B------:R-:W-:Y:S01]  /*0640*/  ULEA.HI UR6, UR6, UR6, URZ, 0x1 ;  /* 0x0000000606067291 */ /* 0x000fe2000f8f08ff */
[----:B------:R-:W-:Y:S01]  /*0650*/  LEA.HI R11, R2, R2, RZ, 0x1 ;  /* 0x00000002020b7211 */ /* 0x000fe200078f08ff */
[----:B------:R-:W-:Y:S01]  /*0660*/  ULEA.HI UR7, UR7, UR7, URZ, 0x1 ;  /* 0x0000000707077291 */ /* 0x000fe2000f8f08ff */
[C---:B------:R-:W-:Y:S01]  /*0670*/  LEA R3, R70.reuse, R53, 0x2 ;  /* 0x0000003546037211 */ /* 0x040fe200078e10ff */
[----:B------:R-:W-:Y:S01]  /*0680*/  IMAD R56, R70, 0x4, R59 ;  /* 0x0000000446387824 */ /* 0x000fe200078e023b */
[----:B------:R-:W-:Y:S01]  /*0690*/  LEA.HI.SX32 R60, R11, R60, 0x1f ;  /* 0x0000003c0b3c7211 */ /* 0x000fe200078ffaff */
[----:B------:R-:W-:Y:S01]  /*06a0*/  IMAD.MOV.U32 R11, RZ, RZ, RZ ;  /* 0x000000ffff0b7224 */ /* 0x000fe200078e00ff */
[----:B------:R-:W-:Y:S01]  /*06b0*/  LEA.HI.SX32 R57, R12, R57, 0x1f ;  /* 0x000000390c397211 */ /* 0x000fe200078ffaff */
[----:B------:R-:W-:Y:S01]  /*06c0*/  IMAD R2, R70, 0x4, R3 ;  /* 0x0000000446027824 */ /* 0x000fe200078e0203 */
[C---:B------:R-:W-:Y:S01]  /*06d0*/  LOP3.LUT R54, R65.reuse, 0x1f, R74, 0xf8, !PT ;  /* 0x0000001f41367812 */ /* 0x040fe200078ef84a */
[----:B------:R-:W-:Y:S01]  /*06e0*/  USHF.R.U32.HI UR4, URZ, 0x6, UR4 ;  /* 0x00000006ff047899 */ /* 0x000fe20008011604 */
[C---:B------:R-:W-:Y:S01]  /*06f0*/  LOP3.LUT R52, R65.reuse, 0x1f, R64, 0xf8, !PT ;  /* 0x0000001f41347812 */ /* 0x040fe200078ef840 */
[----:B------:R-:W-:Y:S01]  /*0700*/  USHF.R.S32.HI UR6, URZ, 0x1, UR6 ;  /* 0x00000001ff067899 */ /* 0x000fe20008011406 */
[----:B------:R-:W-:Y:S01]  /*0710*/  LOP3.LUT R0, R65, 0x1f, R58, 0xf8, !PT ;  /* 0x0000001f41007812 */ /* 0x000fe200078ef83a */
[----:B------:R-:W-:-:S12]  /*0720*/  USHF.R.S32.HI UR7, URZ, 0x1, UR7 ;  /* 0x00000001ff077899 */ /* 0x000fd80008011407 */
.L_x_50:
[----:B------:R-:W-:Y:S01]  /*0730*/  ISETP.NE.AND P0, PT, R63, 0x2, PT ;  /* 0x000000023f00780c */ /* 0x000fe20003f05270 */
[----:B------:R-:W-:Y:S01]  /*0740*/  BSSY.RECONVERGENT B0, `(.L_x_28) ;  /* 0x0000028000007945 */ /* 0x000fe20003800200 */
[----:B------:R-:W-:-:S11]  /*0750*/  IMAD.MOV.U32 R47, RZ, RZ, R74 ;  /* 0x000000ffff2f7224 */ /* 0x000fd600078e004a */
[----:B------:R-:W-:Y:S05]  /*0760*/  @!P0 BRA `(.L_x_29) ;  /* 0x0000000000948947 */ /* 0x000fea0003800000 */
[----:B------:R-:W-:Y:S01]  /*0770*/  IMAD R15, R71, 0x20, R62 ;  /* 0x00000020470f7824 */ /* 0x000fe200078e023e */
[----:B------:R-:W-:Y:S01]  /*0780*/  BSSY.RECONVERGENT B1, `(.L_x_30) ;  /* 0x0000007000017945 */ /* 0x000fe20003800200 */
[----:B------:R-:W-:-:S03]  /*0790*/  IMAD.MOV.U32 R12, RZ, RZ, RZ ;  /* 0x000000ffff0c7224 */ /* 0x000fc600078e00ff */
[----:B------:R-:W-:-:S13]  /*07a0*/  ISETP.GE.AND P0, PT, R15, UR6, PT ;  /* 0x000000060f007c0c */ /* 0x000fda000bf06270 */
[----:B------:R-:W-:Y:S05]  /*07b0*/  @P0 BRA `(.L_x_31) ;  /* 0x00000000000c0947 */ /* 0x000fea0003800000 */
[----:B------:R-:W0:Y:S02]  /*07c0*/  LDC.64 R12, c[0x0][0x380] ;  /* 0x0000e000ff0c7b82 */ /* 0x000e240000000a00 */
[----:B0-----:R-:W-:-:S06]  /*07d0*/  IMAD.WIDE R12, R15, 0x4, R12 ;  /* 0x000000040f0c7825 */ /* 0x001fcc00078e020c */
[----:B------:R0:W5:Y:S02]  /*07e0*/  LDG.E R12, desc[UR10][R12.64] ;  /* 0x0000000a0c0c7981 */ /* 0x000164000c1e1900 */
.L_x_31:
[----:B------:R-:W-:Y:S05]  /*07f0*/  BSYNC.RECONVERGENT B1 ;  /* 0x0000000000017941 */ /* 0x000fea0003800200 */
.L_x_30:
[----:B-----5:R1:W-:Y:S01]  /*0800*/  STS [R61], R12 ;  /* 0x0000000c3d007388 */ /* 0x0203e20000000800 */
[----:B------:R-:W-:Y:S01]  /*0810*/  ISETP.NE.AND P0, PT, R63, 0x3, PT ;  /* 0x000000033f00780c */ /* 0x000fe20003f05270 */
[----:B------:R-:W-:-:S12]  /*0820*/  IMAD.MOV.U32 R47, RZ, RZ, R64 ;  /* 0x000000ffff2f7224 */ /* 0x000fd800078e0040 */
[----:B-1----:R-:W-:Y:S05]  /*0830*/  @!P0 BRA `(.L_x_29) ;  /* 0x0000000000608947 */ /* 0x002fea0003800000 */
[----:B------:R-:W-:Y:S01]  /*0840*/  IMAD R15, R71, 0x20, R60 ;  /* 0x00000020470f7824 */ /* 0x000fe200078e023c */
[----:B------:R-:W-:Y:S01]  /*0850*/  BSSY.RECONVERGENT B1, `(.L_x_32) ;  /* 0x0000007000017945 */ /* 0x000fe20003800200 */
[----:B------:R-:W-:-:S03]  /*0860*/  IMAD.MOV.U32 R12, RZ, RZ, RZ ;  /* 0x000000ffff0c7224 */ /* 0x000fc600078e00ff */
[----:B------:R-:W-:-:S13]  /*0870*/  ISETP.GE.AND P0, PT, R15, UR6, PT ;  /* 0x000000060f007c0c */ /* 0x000fda000bf06270 */
[----:B------:R-:W-:Y:S05]  /*0880*/  @P0 BRA `(.L_x_33) ;  /* 0x00000000000c0947 */ /* 0x000fea0003800000 */
[----:B0-----:R-:W0:Y:S02]  /*0890*/  LDC.64 R12, c[0x0][0x380] ;  /* 0x0000e000ff0c7b82 */ /* 0x001e240000000a00 */
[----:B0-----:R-:W-:-:S06]  /*08a0*/  IMAD.WIDE R12, R15, 0x4, R12 ;  /* 0x000000040f0c7825 */ /* 0x001fcc00078e020c */
[----:B------:R1:W5:Y:S02]  /*08b0*/  LDG.E R12, desc[UR10][R12.64] ;  /* 0x0000000a0c0c7981 */ /* 0x000364000c1e1900 */
.L_x_33:
[----:B------:R-:W-:Y:S05]  /*08c0*/  BSYNC.RECONVERGENT B1 ;  /* 0x0000000000017941 */ /* 0x000fea0003800200 */
.L_x_32:
[----:B-----5:R2:W-:Y:S01]  /*08d0*/  STS [R59], R12 ;  /* 0x0000000c3b007388 */ /* 0x0205e20000000800 */
[----:B------:R-:W-:Y:S02]  /*08e0*/  ISETP.NE.AND P0, PT, R63, RZ, PT ;  /* 0x000000ff3f00720c */ /* 0x000fe40003f05270 */
[----:B------:R-:W-:-:S11]  /*08f0*/  MOV R47, R58 ;  /* 0x0000003a002f7202 */ /* 0x000fd60000000f00 */
[----:B--2---:R-:W-:Y:S05]  /*0900*/  @!P0 BRA `(.L_x_29) ;  /* 0x00000000002c8947 */ /* 0x004fea0003800000 */
[----:B------:R-:W-:Y:S01]  /*0910*/  IMAD R15, R71, 0x20, R57 ;  /* 0x00000020470f7824 */ /* 0x000fe200078e0239 */
[----:B------:R-:W-:Y:S01]  /*0920*/  BSSY.RECONVERGENT B1, `(.L_x_34) ;  /* 0x0000007000017945 */ /* 0x000fe20003800200 */
[----:B01----:R-:W-:-:S03]  /*0930*/  IMAD.MOV.U32 R13, RZ, RZ, RZ ;  /* 0x000000ffff0d7224 */ /* 0x003fc600078e00ff */
[----:B------:R-:W-:-:S13]  /*0940*/  ISETP.GE.AND P0, PT, R15, UR6, PT ;  /* 0x000000060f007c0c */ /* 0x000fda000bf06270 */
[----:B------:R-:W-:Y:S05]  /*0950*/  @P0 BRA `(.L_x_35) ;  /* 0x00000000000c0947 */ /* 0x000fea0003800000 */
[----:B------:R-:W0:Y:S02]  /*0960*/  LDC.64 R12, c[0x0][0x380] ;  /* 0x0000e000ff0c7b82 */ /* 0x000e240000000a00 */
[----:B0-----:R-:W-:-:S06]  /*0970*/  IMAD.WIDE R12, R15, 0x4, R12 ;  /* 0x000000040f0c7825 */ /* 0x001fcc00078e020c */
[----:B------:R0:W5:Y:S02]  /*0980*/  LDG.E R13, desc[UR10][R12.64] ;  /* 0x0000000a0c0d7981 */ /* 0x000164000c1e1900 */
.L_x_35:
[----:B------:R-:W-:Y:S05]  /*0990*/  BSYNC.RECONVERGENT B1 ;  /* 0x0000000000017941 */ /* 0x000fea0003800200 */
.L_x_34:
[----:B-----5:R2:W-:Y:S01]  /*09a0*/  STS [R56], R13 ;  /* 0x0000000d38007388 */ /* 0x0205e20000000800 */
[----:B------:R-:W-:-:S07]  /*09b0*/  IMAD.MOV.U32 R47, RZ, RZ, R55 ;  /* 0x000000ffff2f7224 */ /* 0x000fce00078e0037 */
.L_x_29:
[----:B------:R-:W-:Y:S05]  /*09c0*/  BSYNC.RECONVERGENT B0 ;  /* 0x0000000000007941 */ /* 0x000fea0003800200 */
.L_x_28:
[----:B0-----:R-:W-:Y:S01]  /*09d0*/  LOP3.LUT R12, R69, 0xffff, RZ, 0xc0, !PT ;  /* 0x0000ffff450c7812 */ /* 0x001fe200078ec0ff */
[----:B------:R-:W0:Y:S01]  /*09e0*/  LDCU UR9, c[0x0][0x3a0] ;  /* 0x00007400ff0977ac */ /* 0x000e220008000800 */
[----:B------:R-:W-:Y:S01]  /*09f0*/  BSSY.RECONVERGENT B0, `(.L_x_36) ;  /* 0x0000045000007945 */ /* 0x000fe20003800200 */
[----:B------:R-:W-:Y:S02]  /*0a00*/  ISETP.NE.AND P0, PT, R63, 0x2, PT ;  /* 0x000000023f00780c */ /* 0x000fe40003f05270 */
[----:B------:R-:W-:-:S13]  /*0a10*/  ISETP.GE.U32.AND P1, PT, R12, 0x2, PT ;  /* 0x000000020c00780c */ /* 0x000fda0003f26070 */
[----:B------:R-:W-:Y:S05]  /*0a20*/  @!P1 BRA `(.L_x_37) ;  /* 0x0000000400049947 */ /* 0x000fea0003800000 */
[----:B------:R-:W3:Y:S01]  /*0a30*/  S2UR UR8, SR_CgaCtaId ;  /* 0x00000000000879c3 */ /* 0x000ee20000008800 */
[----:B------:R-:W-:Y:S01]  /*0a40*/  UMOV UR5, 0x400 ;  /* 0x0000040000057882 */ /* 0x000fe20000000000 */
[C-C-:B------:R-:W-:Y:S02]  /*0a50*/  IMAD R42, R70.reuse, 0x2, R47.reuse ;  /* 0x00000002462a7824 */ /* 0x140fe400078e022f */
[----:B------:R-:W-:Y:S02]  /*0a60*/  IMAD R43, R70, 0x3, R47 ;  /* 0x00000003462b7824 */ /* 0x000fe400078e022f */
[----:B------:R-:W-:Y:S01]  /*0a70*/  IMAD.IADD R44, R47, 0x1, R70 ;  /* 0x000000012f2c7824 */ /* 0x000fe200078e0246 */
[----:B---3--:R-:W-:-:S06]  /*0a80*/  ULEA UR5, UR8, UR5, 0x18 ;  /* 0x0000000508057291 */ /* 0x008fcc000f8ec0ff */
[----:B------:R-:W-:-:S07]  /*0a90*/  LEA R45, R47, UR5, 0x2 ;  /* 0x000000052f2d7c11 */ /* 0x000fce000f8e10ff */
.L_x_38:
[C---:B-12---:R-:W-:Y:S01]  /*0aa0*/  LEA.HI R13, R47.reuse, R67, RZ, 0x1b ;  /* 0x000000432f0d7211 */ /* 0x046fe200078fd8ff */
[----:B------:R-:W-:Y:S01]  /*0ab0*/  IMAD.MOV.U32 R46, RZ, RZ, RZ ;  /* 0x000000ffff2e7224 */ /* 0x000fe200078e00ff */
[----:B------:R-:W-:-:S03]  /*0ac0*/  LOP3.LUT R12, R47, 0x1f, RZ, 0xc0, !PT ;  /* 0x0000001f2f0c7812 */ /* 0x000fc600078ec0ff */
[----:B0-----:R-:W-:Y:S02]  /*0ad0*/  IMAD R13, R13, UR9, RZ ;  /* 0x000000090d0d7c24 */ /* 0x001fe4000f8e02ff */
[----:B------:R-:W-:-:S03]  /*0ae0*/  IMAD R12, R71, 0x20, R12 ;  /* 0x00000020470c7824 */ /* 0x000fc600078e020c */
[----:B------:R-:W-:-:S04]  /*0af0*/  LEA.HI R13, R13, R13, RZ, 0x1 ;  /* 0x0000000d0d0d7211 */ /* 0x000fc800078f08ff */
[----:B---3--:R-:W-:Y:S02]  /*0b00*/  LEA.HI.SX32 R41, R13, R12, 0x1f ;  /* 0x0000000c0d297211 */ /* 0x008fe400078ffaff */
[----:B------:R-:W-:Y:S02]  /*0b10*/  LEA.HI R12, R44, R67, RZ, 0x1b ;  /* 0x000000432c0c7211 */ /* 0x000fe400078fd8ff */
[----:B------:R-:W-:-:S03]  /*0b20*/  ISETP.GE.AND P1, PT, R41, UR6, PT ;  /* 0x0000000629007c0c */ /* 0x000fc6000bf26270 */
[----:B------:R-:W-:Y:S01]  /*0b30*/  IMAD R13, R12, UR9, RZ ;  /* 0x000000090c0d7c24 */ /* 0x000fe2000f8e02ff */
[----:B------:R-:W-:-:S05]  /*0b40*/  LOP3.LUT R12, R44, 0x1f, RZ, 0xc0, !PT ;  /* 0x0000001f2c0c7812 */ /* 0x000fca00078ec0ff */
[----:B------:R-:W-:-:S04]  /*0b50*/  IMAD R12, R71, 0x20, R12 ;  /* 0x00000020470c7824 */ /* 0x000fc800078e020c */
[----:B------:R-:W0:Y:S01]  /*0b60*/  @!P1 LDC.64 R14, c[0x0][0x380] ;  /* 0x0000e000ff0e9b82 */ /* 0x000e220000000a00 */
[----:B------:R-:W-:Y:S01]  /*0b70*/  LEA.HI R40, R43, R67, RZ, 0x1b ;  /* 0x000000432b287211 */ /* 0x000fe200078fd8ff */
[----:B0-----:R-:W-:Y:S01]  /*0b80*/  @!P1 IMAD.WIDE R14, R41, 0x4, R14 ;  /* 0x00000004290e9825 */ /* 0x001fe200078e020e */
[----:B------:R-:W-:Y:S02]  /*0b90*/  LEA.HI R41, R13, R13, RZ, 0x1 ;  /* 0x0000000d0d297211 */ /* 0x000fe400078f08ff */
[C---:B------:R-:W-:Y:S02]  /*0ba0*/  LEA.HI R13, R42.reuse, R67, RZ, 0x1b ;  /* 0x000000432a0d7211 */ /* 0x040fe400078fd8ff */
[----:B------:R-:W-:Y:S01]  /*0bb0*/  LEA.HI.SX32 R41, R41, R12, 0x1f ;  /* 0x0000000c29297211 */ /* 0x000fe200078ffaff */
[----:B------:R0:W2:Y:S01]  /*0bc0*/  @!P1 LDG.E R46, desc[UR10][R14.64] ;  /* 0x0000000a0e2e9981 */ /* 0x0000a2000c1e1900 */
[----:B------:R-:W-:Y:S01]  /*0bd0*/  LOP3.LUT R12, R42, 0x1f, RZ, 0xc0, !PT ;  /* 0x0000001f2a0c7812 */ /* 0x000fe200078ec0ff */
[----:B------:R-:W-:Y:S01]  /*0be0*/  IMAD R13, R13, UR9, RZ ;  /* 0x000000090d0d7c24 */ /* 0x000fe2000f8e02ff */
[----:B------:R-:W-:Y:S01]  /*0bf0*/  ISETP.GE.AND P1, PT, R41, UR6, PT ;  /* 0x0000000629007c0c */ /* 0x000fe2000bf26270 */
[----:B------:R-:W-:-:S02]  /*0c00*/  IMAD R40, R40, UR9, RZ ;  /* 0x0000000928287c24 */ /* 0x000fc4000f8e02ff */
[----:B------:R-:W-:Y:S01]  /*0c10*/  IMAD R12, R71, 0x20, R12 ;  /* 0x00000020470c7824 */ /* 0x000fe200078e020c */
[----:B------:R-:W-:Y:S01]  /*0c20*/  LEA.HI R51, R13, R13, RZ, 0x1 ;  /* 0x0000000d0d337211 */ /* 0x000fe200078f08ff */
[----:B------:R-:W-:Y:S01]  /*0c30*/  IMAD.MOV.U32 R48, RZ, RZ, RZ ;  /* 0x000000ffff307224 */ /* 0x000fe200078e00ff */
[----:B------:R-:W-:Y:S02]  /*0c40*/  LEA.HI R49, R40, R40, RZ, 0x1 ;  /* 0x0000002828317211 */ /* 0x000fe400078f08ff */
[----:B------:R-:W-:Y:S02]  /*0c50*/  LEA.HI.SX32 R51, R51, R12, 0x1f ;  /* 0x0000000c33337211 */ /* 0x000fe400078ffaff */
[----:B0-----:R-:W-:Y:S02]  /*0c60*/  LOP3.LUT R14, R43, 0x1f, RZ, 0xc0, !PT ;  /* 0x0000001f2b0e7812 */ /* 0x001fe400078ec0ff */
[----:B------:R-:W-:Y:S01]  /*0c70*/  ISETP.GE.AND P2, PT, R51, UR6, PT ;  /* 0x0000000633007c0c */ /* 0x000fe2000bf46270 */
[----:B------:R-:W0:Y:S01]  /*0c80*/  @!P1 LDC.64 R12, c[0x0][0x380] ;  /* 0x0000e000ff0c9b82 */ /* 0x000e220000000a00 */
[----:B------:R-:W-:-:S04]  /*0c90*/  LEA R14, R71, R14, 0x5 ;  /* 0x0000000e470e7211 */ /* 0x000fc800078e28ff */
[----:B------:R-:W-:-:S04]  /*0ca0*/  LEA.HI.SX32 R49, R49, R14, 0x1f ;  /* 0x0000000e31317211 */ /* 0x000fc800078ffaff */
[----:B------:R-:W-:-:S03]  /*0cb0*/  ISETP.GE.AND P3, PT, R49, UR6, PT ;  /* 0x0000000631007c0c */ /* 0x000fc6000bf66270 */
[----:B------:R-:W1:Y:S01]  /*0cc0*/  @!P2 LDC.64 R14, c[0x0][0x380] ;  /* 0x0000e000ff0eab82 */ /* 0x000e620000000a00 */
[----:B0-----:R-:W-:-:S09]  /*0cd0*/  @!P1 IMAD.WIDE R40, R41, 0x4, R12 ;  /* 0x0000000429289825 */ /* 0x001fd200078e020c */
[----:B------:R-:W0:Y:S01]  /*0ce0*/  @!P3 LDC.64 R12, c[0x0][0x380] ;  /* 0x0000e000ff0cbb82 */ /* 0x000e220000000a00 */
[----:B------:R3:W4:Y:S01]  /*0cf0*/  @!P1 LDG.E R48, desc[UR10][R40.64] ;  /* 0x0000000a28309981 */ /* 0x000722000c1e1900 */
[----:B-1----:R-:W-:Y:S01]  /*0d00*/  @!P2 IMAD.WIDE R14, R51, 0x4, R14 ;  /* 0x00000004330ea825 */ /* 0x002fe200078e020e */
[----:B------:R-:W-:-:S06]  /*0d10*/  CS2R R50, SRZ ;  /* 0x0000000000327805 */ /* 0x000fcc000001ff00 */
[----:B------:R-:W5:Y:S01]  /*0d20*/  @!P2 LDG.E R50, desc[UR10][R14.64] ;  /* 0x0000000a0e32a981 */ /* 0x000f62000c1e1900 */
[----:B0-----:R-:W-:-:S05]  /*0d30*/  @!P3 IMAD.WIDE R12, R49, 0x4, R12 ;  /* 0x00000004310cb825 */ /* 0x001fca00078e020c */
[----:B------:R-:W5:Y:S01]  /*0d40*/  @!P3 LDG.E R51, desc[UR10][R12.64] ;  /* 0x0000000a0c33b981 */ /* 0x000f62000c1e1900 */
[C-C-:B------:R-:W-:Y:S01]  /*0d50*/  IMAD R49, R70.reuse, 0x4, R45.reuse ;  /* 0x0000000446317824 */ /* 0x140fe200078e022d */
[C-C-:B------:R-:W-:Y:S01]  /*0d60*/  IADD3 R47, PT, PT, R70.reuse, R47, R70.reuse ;  /* 0x0000002f462f7210 */ /* 0x140fe20007ffe046 */
[C-C-:B---3--:R-:W-:Y:S02]  /*0d70*/  IMAD R41, R70.reuse, 0x8, R45.reuse ;  /* 0x0000000846297824 */ /* 0x148fe400078e022d */
[C---:B------:R-:W-:Y:S01]  /*0d80*/  IMAD R40, R70.reuse, 0xc, R45 ;  /* 0x0000000c46287824 */ /* 0x040fe200078e022d */
[C---:B------:R-:W-:Y:S01]  /*0d90*/  IADD3 R47, PT, PT, R70.reuse, R47, R70 ;  /* 0x0000002f462f7210 */ /* 0x040fe20007ffe046 */
[C---:B------:R-:W-:Y:S02]  /*0da0*/  IMAD R42, R70.reuse, 0x4, R42 ;  /* 0x00000004462a7824 */ /* 0x040fe400078e022a */
[C---:B------:R-:W-:Y:S01]  /*0db0*/  IMAD R43, R70.reuse, 0x4, R43 ;  /* 0x00000004462b7824 */ /* 0x040fe200078e022b */
[----:B------:R-:W-:Y:S01]  /*0dc0*/  ISETP.GE.U32.AND P1, PT, R47, 0x800, PT ;  /* 0x000008002f00780c */ /* 0x000fe20003f26070 */
[C---:B------:R-:W-:Y:S01]  /*0dd0*/  IMAD R44, R70.reuse, 0x4, R44 ;  /* 0x00000004462c7824 */ /* 0x040fe200078e022c */
[----:B--2---:R0:W-:Y:S02]  /*0de0*/  STS [R45], R46 ;  /* 0x0000002e2d007388 */ /* 0x0041e40000000800 */
[----:B0-----:R-:W-:-:S02]  /*0df0*/  IMAD R45, R70, 0x10, R45 ;  /* 0x00000010462d7824 */ /* 0x001fc400078e022d */
[----:B----4-:R3:W-:Y:S04]  /*0e00*/  STS [R49], R48 ;  /* 0x0000003031007388 */ /* 0x0107e80000000800 */
[----:B-----5:R3:W-:Y:S04]  /*0e10*/  STS [R41], R50 ;  /* 0x0000003229007388 */ /* 0x0207e80000000800 */
[----:B------:R3:W-:Y:S01]  /*0e20*/  STS [R40], R51 ;  /* 0x0000003328007388 */ /* 0x0007e20000000800 */
[----:B------:R-:W-:Y:S05]  /*0e30*/  @!P1 BRA `(.L_x_38) ;  /* 0xfffffffc00189947 */ /* 0x000fea000383ffff */
.L_x_37:
[----:B0-----:R-:W-:Y:S05]  /*0e40*/  BSYNC.RECONVERGENT B0 ;  /* 0x0000000000007941 */ /* 0x001fea0003800200 */
.L_x_36:
[----:B------:R-:W-:Y:S01]  /*0e50*/  BSSY.RECONVERGENT B0, `(.L_x_39) ;  /* 0x0000033000007945 */ /* 0x000fe20003800200 */
[----:B------:R-:W-:Y:S02]  /*0e60*/  IMAD.SHL.U32 R45, R71, 0x40, RZ ;  /* 0x00000040472d7824 */ /* 0x000fe400078e00ff */
[----:B------:R-:W-:Y:S01]  /*0e70*/  IMAD.MOV.U32 R46, RZ, RZ, R74 ;  /* 0x000000ffff2e7224 */ /* 0x000fe200078e004a */
[----:B------:R-:W-:Y:S06]  /*0e80*/  @!P0 BRA `(.L_x_40) ;  /* 0x0000000000bc8947 */ /* 0x000fec0003800000 */
[----:B------:R-:W0:Y:S01]  /*0e90*/  LDC R14, c[0x0][0x39c] ;  /* 0x0000e700ff0e7b82 */ /* 0x000e220000000800 */
[----:B-12---:R-:W-:Y:S01]  /*0ea0*/  IADD3 R13, PT, PT, R76, R45, RZ ;  /* 0x0000002d4c0d7210 */ /* 0x006fe20007ffe0ff */
[----:B------:R-:W-:Y:S01]  /*0eb0*/  BSSY.RECONVERGENT B1, `(.L_x_41) ;  /* 0x000000a000017945 */ /* 0x000fe20003800200 */
[----:B------:R-:W-:-:S03]  /*0ec0*/  IMAD.MOV.U32 R12, RZ, RZ, RZ ;  /* 0x000000ffff0c7224 */ /* 0x000fc600078e00ff */
[----:B0-----:R-:W-:-:S05]  /*0ed0*/  IMAD R13, R13, R14, RZ ;  /* 0x0000000e0d0d7224 */ /* 0x001fca00078e02ff */
[----:B------:R-:W-:-:S04]  /*0ee0*/  LEA.HI R13, R13, R13, RZ, 0x1 ;  /* 0x0000000d0d0d7211 */ /* 0x000fc800078f08ff */
[----:B------:R-:W-:-:S04]  /*0ef0*/  LEA.HI.SX32 R15, R13, R54, 0x1f ;  /* 0x000000360d0f7211 */ /* 0x000fc800078ffaff */
[----:B------:R-:W-:-:S13]  /*0f00*/  ISETP.GE.AND P0, PT, R15, UR7, PT ;  /* 0x000000070f007c0c */ /* 0x000fda000bf06270 */
[----:B------:R-:W-:Y:S05]  /*0f10*/  @P0 BRA `(.L_x_42) ;  /* 0x00000000000c0947 */ /* 0x000fea0003800000 */
[----:B------:R-:W0:Y:S02]  /*0f20*/  LDC.64 R12, c[0x0][0x388] ;  /* 0x0000e200ff0c7b82 */ /* 0x000e240000000a00 */
[----:B0-----:R-:W-:-:S06]  /*0f30*/  IMAD.WIDE R12, R15, 0x4, R12 ;  /* 0x000000040f0c7825 */ /* 0x001fcc00078e020c */
[----:B------:R0:W5:Y:S02]  /*0f40*/  LDG.E R12, desc[UR10][R12.64] ;  /* 0x0000000a0c0c7981 */ /* 0x000164000c1e1900 */
.L_x_42:
[----:B------:R-:W-:Y:S05]  /*0f50*/  BSYNC.RECONVERGENT B1 ;  /* 0x0000000000017941 */ /* 0x000fea0003800200 */
.L_x_41:
[----:B-----5:R4:W-:Y:S01]  /*0f60*/  STS [R53], R12 ;  /* 0x0000000c35007388 */ /* 0x0209e20000000800 */
[----:B------:R-:W-:Y:S01]  /*0f70*/  ISETP.NE.AND P0, PT, R63, 0x3, PT ;  /* 0x000000033f00780c */ /* 0x000fe20003f05270 */
[----:B------:R-:W-:-:S12]  /*0f80*/  IMAD.MOV.U32 R46, RZ, RZ, R64 ;  /* 0x000000ffff2e7224 */ /* 0x000fd800078e0040 */
[----:B----4-:R-:W-:Y:S05]  /*0f90*/  @!P0 BRA `(.L_x_40) ;  /* 0x0000000000788947 */ /* 0x010fea0003800000 */
[----:B0-----:R-:W-:Y:S01]  /*0fa0*/  LEA.HI R13, R64, R45, RZ, 0x1b ;  /* 0x0000002d400d7211 */ /* 0x001fe200078fd8ff */
[----:B------:R-:W-:Y:S01]  /*0fb0*/  BSSY.RECONVERGENT B1, `(.L_x_43) ;  /* 0x000000a000017945 */ /* 0x000fe20003800200 */
[----:B------:R-:W-:-:S03]  /*0fc0*/  IMAD.MOV.U32 R12, RZ, RZ, RZ ;  /* 0x000000ffff0c7224 */ /* 0x000fc600078e00ff */
[----:B------:R-:W-:-:S05]  /*0fd0*/  IMAD R13, R13, R14, RZ ;  /* 0x0000000e0d0d7224 */ /* 0x000fca00078e02ff */
[----:B------:R-:W-:-:S04]  /*0fe0*/  LEA.HI R13, R13, R13, RZ, 0x1 ;  /* 0x0000000d0d0d7211 */ /* 0x000fc800078f08ff */
[----:B------:R-:W-:-:S04]  /*0ff0*/  LEA.HI.SX32 R15, R13, R52, 0x1f ;  /* 0x000000340d0f7211 */ /* 0x000fc800078ffaff */
[----:B------:R-:W-:-:S13]  /*1000*/  ISETP.GE.AND P0, PT, R15, UR7, PT ;  /* 0x000000070f007c0c */ /* 0x000fda000bf06270 */
[----:B------:R-:W-:Y:S05]  /*1010*/  @P0 BRA `(.L_x_44) ;  /* 0x00000000000c0947 */ /* 0x000fea0003800000 */
[----:B------:R-:W0:Y:S02]  /*1020*/  LDC.64 R12, c[0x0][0x388] ;  /* 0x0000e200ff0c7b82 */ /* 0x000e240000000a00 */
[----:B0-----:R-:W-:-:S06]  /*1030*/  IMAD.WIDE R12, R15, 0x4, R12 ;  /* 0x000000040f0c7825 */ /* 0x001fcc00078e020c */
[----:B------:R0:W5:Y:S02]  /*1040*/  LDG.E R12, desc[UR10][R12.64] ;  /* 0x0000000a0c0c7981 */ /* 0x000164000c1e1900 */
.L_x_44:
[----:B------:R-:W-:Y:S05]  /*1050*/  BSYNC.RECONVERGENT B1 ;  /* 0x0000000000017941 */ /* 0x000fea0003800200 */
.L_x_43:
[----:B-----5:R4:W-:Y:S01]  /*1060*/  STS [R3], R12 ;  /* 0x0000000c03007388 */ /* 0x0209e20000000800 */
[----:B------:R-:W-:Y:S01]  /*1070*/  ISETP.NE.AND P0, PT, R63, RZ, PT ;  /* 0x000000ff3f00720c */ /* 0x000fe20003f05270 */
[----:B------:R-:W-:-:S12]  /*1080*/  IMAD.MOV.U32 R46, RZ, RZ, R58 ;  /* 0x000000ffff2e7224 */ /* 0x000fd800078e003a */
[----:B----4-:R-:W-:Y:S05]  /*1090*/  @!P0 BRA `(.L_x_40) ;  /* 0x0000000000388947 */ /* 0x010fea0003800000 */
[----:B0-----:R-:W-:Y:S01]  /*10a0*/  LEA.HI R13, R58, R45, RZ, 0x1b ;  /* 0x0000002d3a0d7211 */ /* 0x001fe200078fd8ff */
[----:B------:R-:W-:Y:S04]  /*10b0*/  BSSY.RECONVERGENT B1, `(.L_x_45) ;  /* 0x000000a000017945 */ /* 0x000fe80003800200 */
[----:B------:R-:W-:-:S05]  /*10c0*/  IMAD R13, R13, R14, RZ ;  /* 0x0000000e0d0d7224 */ /* 0x000fca00078e02ff */
[----:B------:R-:W-:-:S04]  /*10d0*/  LEA.HI R13, R13, R13, RZ, 0x1 ;  /* 0x0000000d0d0d7211 */ /* 0x000fc800078f08ff */
[----:B------:R-:W-:Y:S01]  /*10e0*/  LEA.HI.SX32 R15, R13, R0, 0x1f ;  /* 0x000000000d0f7211 */ /* 0x000fe200078ffaff */
[----:B------:R-:W-:-:S03]  /*10f0*/  IMAD.MOV.U32 R13, RZ, RZ, RZ ;  /* 0x000000ffff0d7224 */ /* 0x000fc600078e00ff */
[----:B------:R-:W-:-:S13]  /*1100*/  ISETP.GE.AND P0, PT, R15, UR7, PT ;  /* 0x000000070f007c0c */ /* 0x000fda000bf06270 */
[----:B------:R-:W-:Y:S05]  /*1110*/  @P0 BRA `(.L_x_46) ;  /* 0x00000000000c0947 */ /* 0x000fea0003800000 */
[----:B------:R-:W0:Y:S02]  /*1120*/  LDC.64 R12, c[0x0][0x388] ;  /* 0x0000e200ff0c7b82 */ /* 0x000e240000000a00 */
[----:B0-----:R-:W-:-:S06]  /*1130*/  IMAD.WIDE R12, R15, 0x4, R12 ;  /* 0x000000040f0c7825 */ /* 0x001fcc00078e020c */
[----:B------:R0:W5:Y:S02]  /*1140*/  LDG.E R13, desc[UR10][R12.64] ;  /* 0x0000000a0c0d7981 */ /* 0x000164000c1e1900 */
.L_x_46:
[----:B------:R-:W-:Y:S05]  /*1150*/  BSYNC.RECONVERGENT B1 ;  /* 0x0000000000017941 */ /* 0x000fea0003800200 */
.L_x_45:
[----:B-----5:R4:W-:Y:S01]  /*1160*/  STS [R2], R13 ;  /* 0x0000000d02007388 */ /* 0x0209e20000000800 */
[----:B------:R-:W-:-:S07]  /*1170*/  IMAD.MOV.U32 R46, RZ, RZ, R55 ;  /* 0x000000ffff2e7224 */ /* 0x000fce00078e0037 */
.L_x_40:
[----:B------:R-:W-:Y:S05]  /*1180*/  BSYNC.RECONVERGENT B0 ;  /* 0x0000000000007941 */ /* 0x000fea0003800200 */
.L_x_39:
[----:B0-----:R-:W-:Y:S01]  /*1190*/  LOP3.LUT R12, R69, 0xffff, RZ, 0xc0, !PT ;  /* 0x0000ffff450c7812 */ /* 0x001fe200078ec0ff */
[----:B------:R-:W0:Y:S01]  /*11a0*/  LDCU UR9, c[0x0][0x39c] ;  /* 0x00007380ff0977ac */ /* 0x000e220008000800 */
[----:B------:R-:W-:Y:S02]  /*11b0*/  BSSY.RECONVERGENT B0, `(.L_x_47) ;  /* 0x0000041000007945 */ /* 0x000fe40003800200 */
[----:B------:R-:W-:-:S13]  /*11c0*/  ISETP.GE.U32.AND P0, PT, R12, 0x2, PT ;  /* 0x000000020c00780c */ /* 0x000fda0003f06070 */
[----:B------:R-:W-:Y:S05]  /*11d0*/  @!P0 BRA `(.L_x_48) ;  /* 0x0000000000f88947 */ /* 0x000fea0003800000 */
.L_x_49:
[-C--:B-12-4-:R-:W-:Y:S01]  /*11e0*/  LEA.HI R13, R46, R45.reuse, RZ, 0x1b ;  /* 0x0000002d2e0d7211 */ /* 0x096fe200078fd8ff */
[----:B------:R-:W-:Y:S01]  /*11f0*/  IMAD.IADD R15, R70, 0x1, R46 ;  /* 0x00000001460f7824 */ /* 0x000fe200078e022e */
[----:B------:R-:W-:Y:S01]  /*1200*/  LOP3.LUT R12, R46, 0x1f, RZ, 0xc0, !PT ;  /* 0x0000001f2e0c7812 */ /* 0x000fe200078ec0ff */
[----:B0-----:R-:W-:Y:S02]  /*1210*/  IMAD.MOV.U32 R47, RZ, RZ, RZ ;  /* 0x000000ffff2f7224 */ /* 0x001fe400078e00ff */
[----:B0-----:R-:W-:Y:S01]  /*1220*/  IMAD R13, R13, UR9, RZ ;  /* 0x000000090d0d7c24 */ /* 0x001fe2000f8e02ff */
[----:B------:R-:W-:Y:S01]  /*1230*/  LEA.HI R14, R15, R45, RZ, 0x1b ;  /* 0x0000002d0f0e7211 */ /* 0x000fe200078fd8ff */
[----:B------:R-:W-:Y:S02]  /*1240*/  IMAD.IADD R12, R65, 0x1, R12 ;  /* 0x00000001410c7824 */ /* 0x000fe400078e020c */
[----:B---3--:R-:W-:Y:S01]  /*1250*/  IMAD.IADD R40, R15, 0x1, R70 ;  /* 0x000000010f287824 */ /* 0x008fe200078e0246 */
[----:B------:R-:W-:Y:S01]  /*1260*/  LEA.HI R13, R13, R13, RZ, 0x1 ;  /* 0x0000000d0d0d7211 */ /* 0x000fe200078f08ff */
[----:B------:R-:W-:-:S02]  /*1270*/  IMAD R14, R14, UR9, RZ ;  /* 0x000000090e0e7c24 */ /* 0x000fc4000f8e02ff */
[----:B------:R-:W-:Y:S01]  /*1280*/  IMAD.IADD R44, R40, 0x1, R70 ;  /* 0x00000001282c7824 */ /* 0x000fe200078e0246 */
[----:B------:R-:W-:Y:S02]  /*1290*/  LEA.HI.SX32 R13, R13, R12, 0x1f ;  /* 0x0000000c0d0d7211 */ /* 0x000fe400078ffaff */
[----:B------:R-:W-:Y:S02]  /*12a0*/  LOP3.LUT R12, R15, 0x1f, RZ, 0xc0, !PT ;  /* 0x0000001f0f0c7812 */ /* 0x000fe400078ec0ff */
[----:B------:R-:W-:Y:S02]  /*12b0*/  ISETP.GE.AND P0, PT, R13, UR7, PT ;  /* 0x000000070d007c0c */ /* 0x000fe4000bf06270 */
[----:B------:R-:W-:Y:S02]  /*12c0*/  IADD3 R12, PT, PT, R65, R12, RZ ;  /* 0x0000000c410c7210 */ /* 0x000fe40007ffe0ff */
[----:B------:R-:W-:Y:S02]  /*12d0*/  LEA.HI R75, R14, R14, RZ, 0x1 ;  /* 0x0000000e0e4b7211 */ /* 0x000fe400078f08ff */
[----:B------:R-:W-:-:S02]  /*12e0*/  LEA.HI R15, R44, R45, RZ, 0x1b ;  /* 0x0000002d2c0f7211 */ /* 0x000fc400078fd8ff */
[----:B------:R-:W-:Y:S02]  /*12f0*/  LEA.HI.SX32 R75, R75, R12, 0x1f ;  /* 0x0000000c4b4b7211 */ /* 0x000fe400078ffaff */
[C---:B------:R-:W-:Y:S01]  /*1300*/  LEA.HI R14, R40.reuse, R45, RZ, 0x1b ;  /* 0x0000002d280e7211 */ /* 0x040fe200078fd8ff */
[----:B------:R-:W-:Y:S01]  /*1310*/  IMAD R15, R15, UR9, RZ ;  /* 0x000000090f0f7c24 */ /* 0x000fe2000f8e02ff */
[----:B------:R-:W-:Y:S01]  /*1320*/  LOP3.LUT R12, R40, 0x1f, RZ, 0xc0, !PT ;  /* 0x0000001f280c7812 */ /* 0x000fe200078ec0ff */
[----:B------:R-:W0:Y:S01]  /*1330*/  @!P0 LDC.64 R42, c[0x0][0x388] ;  /* 0x0000e200ff2a8b82 */ /* 0x000e220000000a00 */
[----:B------:R-:W-:Y:S01]  /*1340*/  LOP3.LUT R40, R44, 0x1f, RZ, 0xc0, !PT ;  /* 0x0000001f2c287812 */ /* 0x000fe200078ec0ff */
[----:B------:R-:W-:Y:S01]  /*1350*/  IMAD R14, R14, UR9, RZ ;  /* 0x000000090e0e7c24 */ /* 0x000fe2000f8e02ff */
[----:B------:R-:W-:Y:S01]  /*1360*/  LEA.HI R49, R15, R15, RZ, 0x1 ;  /* 0x0000000f0f317211 */ /* 0x000fe200078f08ff */
[----:B------:R-:W-:Y:S01]  /*1370*/  IMAD.IADD R12, R65, 0x1, R12 ;  /* 0x00000001410c7824 */ /* 0x000fe200078e020c */
[----:B------:R-:W-:Y:S01]  /*1380*/  ISETP.GE.AND P1, PT, R75, UR7, PT ;  /* 0x000000074b007c0c */ /* 0x000fe2000bf26270 */
[----:B------:R-:W-:Y:S01]  /*1390*/  IMAD.IADD R40, R65, 0x1, R40 ;  /* 0x0000000141287824 */ /* 0x000fe200078e0228 */
[----:B------:R-:W-:-:S04]  /*13a0*/  LEA.HI R51, R14, R14, RZ, 0x1 ;  /* 0x0000000e0e337211 */ /* 0x000fc800078f08ff */
[----:B------:R-:W-:Y:S02]  /*13b0*/  LEA.HI.SX32 R49, R49, R40, 0x1f ;  /* 0x0000002831317211 */ /* 0x000fe400078ffaff */
[----:B------:R-:W-:Y:S02]  /*13c0*/  LEA.HI.SX32 R51, R51, R12, 0x1f ;  /* 0x0000000c33337211 */ /* 0x000fe400078ffaff */
[----:B------:R-:W-:Y:S02]  /*13d0*/  ISETP.GE.AND P3, PT, R49, UR7, PT ;  /* 0x0000000731007c0c */ /* 0x000fe4000bf66270 */
[----:B------:R-:W-:Y:S01]  /*13e0*/  ISETP.GE.AND P2, PT, R51, UR7, PT ;  /* 0x0000000733007c0c */ /* 0x000fe2000bf46270 */
[----:B------:R-:W1:Y:S01]  /*13f0*/  @!P1 LDC.64 R40, c[0x0][0x388] ;  /* 0x0000e200ff289b82 */ /* 0x000e620000000a00 */
[----:B0-----:R-:W-:-:S09]  /*1400*/  @!P0 IMAD.WIDE R42, R13, 0x4, R42 ;  /* 0x000000040d2a8825 */ /* 0x001fd200078e022a */
[----:B------:R-:W0:Y:S01]  /*1410*/  @!P3 LDC.64 R12, c[0x0][0x388] ;  /* 0x0000e200ff0cbb82 */ /* 0x000e220000000a00 */
[----:B------:R-:W-:Y:S01]  /*1420*/  IMAD.MOV.U32 R48, RZ, RZ, RZ ;  /* 0x000000ffff307224 */ /* 0x000fe200078e00ff */
[----:B------:R-:W2:Y:S06]  /*1430*/  @!P0 LDG.E R47, desc[UR10][R42.64] ;  /* 0x0000000a2a2f8981 */ /* 0x000eac000c1e1900 */
[----:B------:R-:W3:Y:S01]  /*1440*/  @!P2 LDC.64 R14, c[0x0][0x388] ;  /* 0x0000e200ff0eab82 */ /* 0x000ee20000000a00 */
[----:B------:R-:W-:Y:S02]  /*1450*/  IMAD.MOV.U32 R50, RZ, RZ, RZ ;  /* 0x000000ffff327224 */ /* 0x000fe400078e00ff */
[----:B-1----:R-:W-:-:S05]  /*1460*/  @!P1 IMAD.WIDE R40, R75, 0x4, R40 ;  /* 0x000000044b289825 */ /* 0x002fca00078e0228 */
[----:B------:R1:W4:Y:S01]  /*1470*/  @!P1 LDG.E R48, desc[UR10][R40.64] ;  /* 0x0000000a28309981 */ /* 0x000322000c1e1900 */
[----:B0-----:R-:W-:-:S04]  /*1480*/  @!P3 IMAD.WIDE R12, R49, 0x4, R12 ;  /* 0x00000004310cb825 */ /* 0x001fc800078e020c */
[----:B------:R-:W-:Y:S01]  /*1490*/  IMAD.MOV.U32 R49, RZ, RZ, RZ ;  /* 0x000000ffff317224 */ /* 0x000fe200078e00ff */
[----:B------:R-:W5:Y:S01]  /*14a0*/  @!P3 LDG.E R50, desc[UR10][R12.64] ;  /* 0x0000000a0c32b981 */ /* 0x000f62000c1e1900 */
[----:B---3--:R-:W-:-:S05]  /*14b0*/  @!P2 IMAD.WIDE R14, R51, 0x4, R14 ;  /* 0x00000004330ea825 */ /* 0x008fca00078e020e */
[----:B------:R-:W3:Y:S01]  /*14c0*/  @!P2 LDG.E R49, desc[UR10][R14.64] ;  /* 0x0000000a0e31a981 */ /* 0x000ee2000c1e1900 */
[----:B------:R-:W0:Y:S01]  /*14d0*/  S2UR UR8, SR_CgaCtaId ;  /* 0x00000000000879c3 */ /* 0x000e220000008800 */
[----:B------:R-:W-:Y:S02]  /*14e0*/  UMOV UR5, 0x400 ;  /* 0x0000040000057882 */ /* 0x000fe40000000000 */
[----:B------:R-:W-:-:S04]  /*14f0*/  UIADD3 UR5, UPT, UPT, UR5, 0x2000, URZ ;  /* 0x0000200005057890 */ /* 0x000fc8000fffe0ff */
[----:B0-----:R-:W-:-:S06]  /*1500*/  ULEA UR5, UR8, UR5, 0x18 ;  /* 0x0000000508057291 */ /* 0x001fcc000f8ec0ff */
[----:B-1----:R-:W-:-:S05]  /*1510*/  LEA R40, R46, UR5, 0x2 ;  /* 0x000000052e287c11 */ /* 0x002fca000f8e10ff */
[----:B------:R-:W-:-:S04]  /*1520*/  IMAD R43, R70, 0x4, R40 ;  /* 0x00000004462b7824 */ /* 0x000fc800078e0228 */
[----:B------:R-:W-:-:S05]  /*1530*/  IMAD R42, R70, 0x4, R43 ;  /* 0x00000004462a7824 */ /* 0x000fca00078e022b */
[----:B------:R-:W-:Y:S01]  /*1540*/  LEA R41, R70, R42, 0x2 ;  /* 0x0000002a46297211 */ /* 0x000fe200078e10ff */
[----:B------:R-:W-:-:S05]  /*1550*/  IMAD.IADD R46, R44, 0x1, R70 ;  /* 0x000000012c2e7824 */ /* 0x000fca00078e0246 */
[----:B------:R-:W-:Y:S01]  /*1560*/  ISETP.GE.U32.AND P0, PT, R46, 0x800, PT ;  /* 0x000008002e00780c */ /* 0x000fe20003f06070 */
[----:B--2---:R0:W-:Y:S04]  /*1570*/  STS [R40], R47 ;  /* 0x0000002f28007388 */ /* 0x0041e80000000800 */
[----:B----4-:R0:W-:Y:S04]  /*1580*/  STS [R43], R48 ;  /* 0x000000302b007388 */ /* 0x0101e80000000800 */
[----:B---3--:R0:W-:Y:S04]  /*1590*/  STS [R42], R49 ;  /* 0x000000312a007388 */ /* 0x0081e80000000800 */
[----:B-----5:R0:W-:Y:S01]  /*15a0*/  STS [R41], R50 ;  /* 0x0000003229007388 */ /* 0x0201e20000000800 */
[----:B------:R-:W-:Y:S05]  /*15b0*/  @!P0 BRA `(.L_x_49) ;  /* 0xfffffffc00088947 */ /* 0x000fea000383ffff */
.L_x_48:
[----:B0-----:R-:W-:Y:S05]  /*15c0*/  BSYNC.RECONVERGENT B0 ;  /* 0x0000000000007941 */ /* 0x001fea0003800200 */
.L_x_47:
[----:B------:R-:W0:Y:S01]  /*15d0*/  S2R R14, SR_LANEID ;  /* 0x00000000000e7919 */ /* 0x000e220000000000 */
[----:B------:R-:W-:Y:S01]  /*15e0*/  VIADD R71, R71, 0x1 ;  /* 0x0000000147477836 */ /* 0x000fe20000000000 */
[----:B------:R-:W-:Y:S04]  /*15f0*/  BAR.SYNC.DEFER_BLOCKING 0x0 ;  /* 0x0000000000007b1d */ /* 0x000fe80000010000 */
[----:B------:R-:W-:Y:S02]  /*1600*/  ISETP.NE.AND P0, PT, R71, UR4, PT ;  /* 0x0000000447007c0c */ /* 0x000fe4000bf05270 */
[----:B0-----:R-:W-:Y:S02]  /*1610*/  SHF.R.U32.HI R12, RZ, 0x3, R14 ;  /* 0x00000003ff0c7819 */ /* 0x001fe4000001160e */
[----:B-12-4-:R-:W-:-:S02]  /*1620*/  LOP3.LUT R13, R14, 0x7, RZ, 0xc0, !PT ;  /* 0x000000070e0d7812 */ /* 0x016fc400078ec0ff */
[----:B------:R-:W-:Y:S01]  /*1630*/  SHF.R.U32.HI R14, RZ, 0x4, R14 ;  /* 0x00000004ff0e7819 */ /* 0x000fe2000001160e */
[----:B------:R-:W-:-:S04]  /*1640*/  IMAD.SHL.U32 R12, R12, 0x8, RZ ;  /* 0x000000080c0c7824 */ /* 0x000fc800078e00ff */
[----:B------:R-:W-:Y:S01]  /*1650*/  IMAD.SHL.U32 R14, R14, 0x8, RZ ;  /* 0x000000080e0e7824 */ /* 0x000fe200078e00ff */
[----:B------:R-:W-:Y:S01]  /*1660*/  LOP3.LUT R13, R12, 0x8, R13, 0xe2, !PT ;  /* 0x000000080c0d7812 */ /* 0x000fe200078ee20d */
[----:B------:R-:W-:-:S04]  /*1670*/  VIADD R12, R73, 0x800 ;  /* 0x00000800490c7836 */ /* 0x000fc80000000000 */
[----:B------:R-:W-:-:S04]  /*1680*/  IMAD R75, R13, 0x40, R14 ;  /* 0x000000400d4b7824 */ /* 0x000fc800078e020e */
[C---:B---3--:R-:W-:Y:S02]  /*1690*/  IMAD.U32 R40, R75.reuse, 0x2, R73 ;  /* 0x000000024b287824 */ /* 0x048fe400078e0049 */
[C---:B------:R-:W-:Y:S02]  /*16a0*/  IMAD.U32 R12, R75.reuse, 0x2, R12 ;  /* 0x000000024b0c7824 */ /* 0x040fe400078e000c */
[----:B------:R-:W-:Y:S02]  /*16b0*/  IMAD.U32 R48, R75, 0x2, R72 ;  /* 0x000000024b307824 */ /* 0x000fe400078e0048 */
[----:B------:R-:W-:Y:S04]  /*16c0*/  LDSM.16.M88.4 R40, [R40] ;  /* 0x000000002828783b */ /* 0x000fe80000000200 */
[----:B------:R0:W1:Y:S04]  /*16d0*/  LDSM.16.MT88.4 R44, [R48] ;  /* 0x00000000302c783b */ /* 0x0000680000004200 */
[----:B------:R-:W2:Y:S01]  /*16e0*/  LDSM.16.M88.4 R12, [R12] ;  /* 0x000000000c0c783b */ /* 0x000ea20000000200 */
[----:B0-----:R-:W-:-:S04]  /*16f0*/  VIADD R48, R73, 0x820 ;  /* 0x0000082049307836 */ /* 0x001fc80000000000 */
[----:B------:R-:W-:Y:S01]  /*1700*/  IMAD.U32 R48, R75, 0x2, R48 ;  /* 0x000000024b307824 */ /* 0x000fe200078e0030 */
[-C--:B-1----:R-:W-:Y:S08]  /*1710*/  HMMA.16816.F32 R4, R40, R44.reuse, R4 ;  /* 0x0000002c2804723c */ /* 0x082ff00000001804 */
[----:B--2---:R-:W-:Y:S01]  /*1720*/  HMMA.16816.F32 R20, R12, R44, R20 ;  /* 0x0000002c0c14723c */ /* 0x004fe20000001814 */
[----:B------:R-:W-:-:S05]  /*1730*/  VIADD R44, R72, 0x20 ;  /* 0x00000020482c7836 */ /* 0x000fca0000000000 */
[----:B------:R-:W-:Y:S02]  /*1740*/  LEA R44, R75, R44, 0x1 ;  /* 0x0000002c4b2c7211 */ /* 0x000fe400078e08ff */
[-C--:B------:R-:W-:Y:S08]  /*1750*/  HMMA.16816.F32 R24, R40, R46.reuse, R24 ;  /* 0x0000002e2818723c */ /* 0x080ff00000001818 */
[----:B------:R-:W-:Y:S01]  /*1760*/  HMMA.16816.F32 R36, R12, R46, R36 ;  /* 0x0000002e0c24723c */ /* 0x000fe20000001824 */
[----:B------:R-:W0:Y:S07]  /*1770*/  LDSM.16.MT88.4 R44, [R44] ;  /* 0x000000002c2c783b */ /* 0x000e2e0000004200 */
[C---:B0-----:R-:W-:Y:S08]  /*1780*/  HMMA.16816.F32 R28, R40.reuse, R44, R28 ;  /* 0x0000002c281c723c */ /* 0x041ff0000000181c */
[----:B------:R-:W-:Y:S01]  /*1790*/  HMMA.16816.F32 R32, R40, R46, R32 ;  /* 0x0000002e2820723c */ /* 0x000fe20000001820 */
[----:B------:R-:W-:-:S02]  /*17a0*/  VIADD R40, R73, 0x20 ;  /* 0x0000002049287836 */ /* 0x000fc40000000000 */
[----:B------:R-:W-:Y:S02]  /*17b0*/  VIADD R42, R72, 0x800 ;  /* 0x00000800482a7836 */ /* 0x000fe40000000000 */
[C---:B------:R-:W-:Y:S02]  /*17c0*/  IMAD.U32 R40, R75.reuse, 0x2, R40 ;  /* 0x000000024b287824 */ /* 0x040fe400078e0028 */
[----:B------:R-:W-:Y:S01]  /*17d0*/  IMAD.U32 R49, R75, 0x2, R42 ;  /* 0x000000024b317824 */ /* 0x000fe200078e002a */
[C---:B------:R-:W-:Y:S03]  /*17e0*/  HMMA.16816.F32 R16, R12.reuse, R44, R16 ;  /* 0x0000002c0c10723c */ /* 0x040fe60000001810 */
[----:B------:R-:W-:Y:S05]  /*17f0*/  LDSM.16.M88.4 R40, [R40] ;  /* 0x000000002828783b */ /* 0x000fea0000000200 */
[----:B------:R-:W-:Y:S01]  /*1800*/  HMMA.16816.F32 R8, R12, R46, R8 ;  /* 0x0000002e0c08723c */ /* 0x000fe20000001808 */
[----:B------:R-:W0:Y:S04]  /*1810*/  LDSM.16.MT88.4 R44, [R49] ;  /* 0x00000000312c783b */ /* 0x000e280000004200 */
[----:B------:R1:W2:Y:S02]  /*1820*/  LDSM.16.M88.4 R12, [R48] ;  /* 0x00000000300c783b */ /* 0x0002a40000000200 */
[----:B-1----:R-:W-:-:S04]  /*1830*/  VIADD R48, R73, 0x840 ;  /* 0x0000084049307836 */ /* 0x002fc80000000000 */
[----:B------:R-:W-:Y:S01]  /*1840*/  IMAD.U32 R48, R75, 0x2, R48 ;  /* 0x000000024b307824 */ /* 0x000fe200078e0030 */
[-C--:B0-----:R-:W-:Y:S08]  /*1850*/  HMMA.16816.F32 R4, R40, R44.reuse, R4 ;  /* 0x0000002c2804723c */ /* 0x081ff00000001804 */
[----:B--2---:R-:W-:Y:S01]  /*1860*/  HMMA.16816.F32 R20, R12, R44, R20 ;  /* 0x0000002c0c14723c */ /* 0x004fe20000001814 */
[----:B------:R-:W-:-:S04]  /*1870*/  VIADD R44, R72, 0x820 ;  /* 0x00000820482c7836 */ /* 0x000fc80000000000 */
[----:B------:R-:W-:-:S03]  /*1880*/  IMAD.U32 R44, R75, 0x2, R44 ;  /* 0x000000024b2c7824 */ /* 0x000fc600078e002c */
[-C--:B------:R-:W-:Y:S08]  /*1890*/  HMMA.16816.F32 R24, R40, R46.reuse, R24 ;  /* 0x0000002e2818723c */ /* 0x080ff00000001818 */
[----:B------:R-:W-:Y:S01]  /*18a0*/  HMMA.16816.F32 R36, R12, R46, R36 ;  /* 0x0000002e0c24723c */ /* 0x000fe20000001824 */
[----:B------:R-:W0:Y:S07]  /*18b0*/  LDSM.16.MT88.4 R44, [R44] ;  /* 0x000000002c2c783b */ /* 0x000e2e0000004200 */
[C---:B0-----:R-:W-:Y:S08]  /*18c0*/  HMMA.16816.F32 R28, R40.reuse, R44, R28 ;  /* 0x0000002c281c723c */ /* 0x041ff0000000181c */
[----:B------:R-:W-:Y:S01]  /*18d0*/  HMMA.16816.F32 R32, R40, R46, R32 ;  /* 0x0000002e2820723c */ /* 0x000fe20000001820 */
[----:B------:R-:W-:Y:S01]  /*18e0*/  VIADD R40, R73, 0x40 ;  /* 0x0000004049287836 */ /* 0x000fe20000000000 */
[----:B------:R-:W-:-:S03]  /*18f0*/  IADD3 R42, PT, PT, R72, 0x1000, RZ ;  /* 0x00001000482a7810 */ /* 0x000fc60007ffe0ff */
        /* <DEDUP_REMOVED lines=8> */
[----:B------:R-:W-:-:S06]  /*1980*/  IMAD.U32 R48, R75, 0x2, R48 ;  /* 0x000000024b307824 */ /* 0x000fcc00078e0030 */
[----:B------:R-:W-:Y:S01]  /*1990*/  LDSM.16.M88.4 R48, [R48] ;  /* 0x000000003030783b */ /* 0x000fe20000000200 */
        /* <DEDUP_REMOVED lines=9> */
[----:B------:R-:W-:-:S05]  /*1a30*/  VIADD R40, R72, 0x1800 ;  /* 0x0000180048287836 */ /* 0x000fca0000000000 */
[----:B------:R-:W-:Y:S02]  /*1a40*/  LEA R40, R75, R40, 0x1 ;  /* 0x000000284b287211 */ /* 0x000fe400078e08ff */
[----:B------:R-:W-:Y:S01]  /*1a50*/  HMMA.16816.F32 R16, R12, R44, R16 ;  /* 0x0000002c0c10723c */ /* 0x000fe20000001810 */
[----:B------:R-:W-:-:S03]  /*1a60*/  VIADD R44, R72, 0x1820 ;  /* 0x00001820482c7836 */ /* 0x000fc60000000000 */
[----:B------:R-:W0:Y:S01]  /*1a70*/  LDSM.16.MT88.4 R40, [R40] ;  /* 0x000000002828783b */ /* 0x000e220000004200 */
[----:B------:R-:W-:-:S03]  /*1a80*/  IMAD.U32 R44, R75, 0x2, R44 ;  /* 0x000000024b2c7824 */ /* 0x000fc600078e002c */
[----:B------:R-:W-:Y:S01]  /*1a90*/  HMMA.16816.F32 R8, R12, R46, R8 ;  /* 0x0000002e0c08723c */ /* 0x000fe20000001808 */
[----:B------:R-:W-:Y:S02]  /*1aa0*/  VIADD R12, R73, 0x860 ;  /* 0x00000860490c7836 */ /* 0x000fe40000000000 */
[----:B------:R-:W-:Y:S02]  /*1ab0*/  LDSM.16.MT88.4 R44, [R44] ;  /* 0x000000002c2c783b */ /* 0x000fe40000004200 */
[----:B------:R-:W-:-:S06]  /*1ac0*/  IMAD.U32 R12, R75, 0x2, R12 ;  /* 0x000000024b0c7824 */ /* 0x000fcc00078e000c */
[----:B------:R-:W1:Y:S01]  /*1ad0*/  LDSM.16.M88.4 R12, [R12] ;  /* 0x000000000c0c783b */ /* 0x000e620000000200 */
[C---:B0-----:R-:W-:Y:S08]  /*1ae0*/  HMMA.16816.F32 R4, R48.reuse, R40, R4 ;  /* 0x000000283004723c */ /* 0x041ff00000001804 */
[----:B------:R-:W-:Y:S08]  /*1af0*/  HMMA.16816.F32 R24, R48, R42, R24 ;  /* 0x0000002a3018723c */ /* 0x000ff00000001818 */
[----:B-1----:R-:W-:Y:S08]  /*1b00*/  HMMA.16816.F32 R20, R12, R40, R20 ;  /* 0x000000280c14723c */ /* 0x002ff00000001814 */
[C---:B------:R-:W-:Y:S08]  /*1b10*/  HMMA.16816.F32 R28, R48.reuse, R44, R28 ;  /* 0x0000002c301c723c */ /* 0x040ff0000000181c */
[----:B------:R-:W-:Y:S08]  /*1b20*/  HMMA.16816.F32 R32, R48, R46, R32 ;  /* 0x0000002e3020723c */ /* 0x000ff00000001820 */
[C---:B------:R-:W-:Y:S08]  /*1b30*/  HMMA.16816.F32 R36, R12.reuse, R42, R36 ;  /* 0x0000002a0c24723c */ /* 0x040ff00000001824 */
[C---:B------:R-:W-:Y:S08]  /*1b40*/  HMMA.16816.F32 R16, R12.reuse, R44, R16 ;  /* 0x0000002c0c10723c */ /* 0x040ff00000001810 */
[----:B------:R-:W-:Y:S01]  /*1b50*/  HMMA.16816.F32 R8, R12, R46, R8 ;  /* 0x0000002e0c08723c */ /* 0x000fe20000001808 */
[----:B------:R-:W-:-:S04]  /*1b60*/  NOP ;  /* 0x0000000000007918 */ /* 0x000fc80000000000 */
[----:B------:R-:W-:-:S15]  /*1b70*/  @P0 BRA `(.L_x_50) ;  /* 0xffffffe800ec0947 */ /* 0x000fde000383ffff */
.L_x_27:
[----:B------:R-:W0:Y:S01]  /*1b80*/  LDCU UR8, c[0x0][0x360] ;  /* 0x00006c00ff0877ac */ /* 0x000e220008000800 */
[----:B------:R-:W1:Y:S01]  /*1b90*/  S2R R15, SR_TID.X ;  /* 0x00000000000f7919 */ /* 0x000e620000002100 */
[----:B------:R-:W2:Y:S01]  /*1ba0*/  S2UR UR5, SR_CgaCtaId ;  /* 0x00000000000579c3 */ /* 0x000ea20000008800 */
[----:B------:R-:W-:Y:S01]  /*1bb0*/  BSSY.RECONVERGENT B0, `(.L_x_51) ;  /* 0x000005a000007945 */ /* 0x000fe20003800200 */
[----:B------:R-:W-:Y:S01]  /*1bc0*/  UMOV UR4, 0x400 ;  /* 0x0000040000047882 */ /* 0x000fe20000000000 */
[----:B------:R-:W3:Y:S01]  /*1bd0*/  S2R R14, SR_LANEID ;  /* 0x00000000000e7919 */ /* 0x000ee20000000000 */
[----:B------:R-:W-:Y:S01]  /*1be0*/  UIADD3 UR4, UPT, UPT, UR4, 0x4000, URZ ;  /* 0x0000400004047890 */ /* 0x000fe2000fffe0ff */
[----:B------:R-:W4:Y:S01]  /*1bf0*/  LDCU.64 UR14, c[0x0][0x398] ;  /* 0x00007300ff0e77ac */ /* 0x000f220008000a00 */
[----:B------:R-:W1:Y:S01]  /*1c00*/  LDCU.64 UR12, c[0x0][0x398] ;  /* 0x00007300ff0c77ac */ /* 0x000e620008000a00 */
[----:B0-----:R-:W0:Y:S01]  /*1c10*/  I2F.U32.RP R12, UR8 ;  /* 0x00000008000c7d06 */ /* 0x001e220008209000 */
[----:B------:R-:W-:Y:S01]  /*1c20*/  VIADD R0, R74, UR8 ;  /* 0x000000084a007c36 */ /* 0x000fe20008000000 */
[----:B------:R-:W-:-:S04]  /*1c30*/  ISETP.NE.U32.AND P2, PT, RZ, UR8, PT ;  /* 0x00000008ff007c0c */ /* 0x000fc8000bf45070 */
[----:B------:R-:W-:Y:S01]  /*1c40*/  LOP3.LUT R0, R0, 0xfff, RZ, 0x3c, !PT ;  /* 0x00000fff00007812 */ /* 0x000fe200078e3cff */
[----:B--2---:R-:W-:-:S04]  /*1c50*/  ULEA UR4, UR5, UR4, 0x18 ;  /* 0x0000000405047291 */ /* 0x004fc8000f8ec0ff */
[----:B------:R-:W-:Y:S01]  /*1c60*/  UIMAD UR6, UR8, 0xc, UR4 ;  /* 0x0000000c080678a4 */ /* 0x000fe2000f8e0204 */
[----:B0-----:R-:W0:Y:S02]  /*1c70*/  MUFU.RCP R12, R12 ;  /* 0x0000000c000c7308 */ /* 0x001e240000001000 */
[----:B0-----:R-:W-:Y:S01]  /*1c80*/  VIADD R2, R12, 0xffffffe ;  /* 0x0ffffffe0c027836 */ /* 0x001fe20000000000 */
[----:B-1----:R-:W-:-:S05]  /*1c90*/  SHF.R.U32.HI R12, RZ, 0x6, R15 ;  /* 0x00000006ff0c7819 */ /* 0x002fca000001160f */
[----:B------:R0:W1:Y:S02]  /*1ca0*/  F2I.FTZ.U32.TRUNC.NTZ R3, R2 ;  /* 0x0000000200037305 */ /* 0x000064000021f000 */
[----:B0-----:R-:W-:Y:S01]  /*1cb0*/  MOV R2, RZ ;  /* 0x000000ff00027202 */ /* 0x001fe20000000f00 */
[----:B-1----:R-:W-:-:S04]  /*1cc0*/  IMAD.MOV R13, RZ, RZ, -R3 ;  /* 0x000000ffff0d7224 */ /* 0x002fc800078e0a03 */
[----:B------:R-:W-:-:S04]  /*1cd0*/  IMAD R13, R13, UR8, RZ ;  /* 0x000000080d0d7c24 */ /* 0x000fc8000f8e02ff */
[----:B------:R-:W-:-:S06]  /*1ce0*/  IMAD.HI.U32 R3, R3, R13, R2 ;  /* 0x0000000d03037227 */ /* 0x000fcc00078e0002 */
[----:B------:R-:W-:-:S04]  /*1cf0*/  IMAD.HI.U32 R13, R3, R0, RZ ;  /* 0x00000000030d7227 */ /* 0x000fc800078e00ff */
[----:B------:R-:W-:-:S04]  /*1d00*/  IMAD.MOV R3, RZ, RZ, -R13 ;  /* 0x000000ffff037224 */ /* 0x000fc800078e0a0d */
[----:B------:R-:W-:Y:S01]  /*1d10*/  IMAD R2, R3, UR8, R0 ;  /* 0x0000000803027c24 */ /* 0x000fe2000f8e0200 */
[----:B------:R-:W-:Y:S02]  /*1d20*/  SHF.R.U32.HI R3, RZ, 0x5, R15 ;  /* 0x00000005ff037819 */ /* 0x000fe4000001160f */
[----:B---3--:R-:W-:Y:S02]  /*1d30*/  SHF.R.U32.HI R0, RZ, 0x2, R14 ;  /* 0x00000002ff007819 */ /* 0x008fe4000001160e */
[----:B------:R-:W-:Y:S02]  /*1d40*/  ISETP.GE.U32.AND P0, PT, R2, UR8, PT ;  /* 0x0000000802007c0c */ /* 0x000fe4000bf06070 */
[----:B------:R-:W-:Y:S02]  /*1d50*/  LOP3.LUT R15, R3, 0x1, RZ, 0xc0, !PT ;  /* 0x00000001030f7812 */ /* 0x000fe400078ec0ff */
[----:B------:R-:W-:-:S03]  /*1d60*/  LOP3.LUT R3, R14, 0x3, RZ, 0xc0, !PT ;  /* 0x000000030e037812 */ /* 0x000fc600078ec0ff */
[----:B------:R-:W-:Y:S02]  /*1d70*/  IMAD R12, R12, 0x40, R15 ;  /* 0x000000400c0c7824 */ /* 0x000fe400078e020f */
[----:B------:R-:W-:-:S03]  /*1d80*/  IMAD R3, R0, 0x20, R3 ;  /* 0x0000002000037824 */ /* 0x000fc600078e0203 */
[----:B------:R-:W-:Y:S01]  /*1d90*/  LEA R0, R12, UR4, 0x7 ;  /* 0x000000040c007c11 */ /* 0x000fe2000f8e38ff */
[----:B------:R-:W-:Y:S02]  /*1da0*/  @P0 VIADD R2, R2, -UR8 ;  /* 0x8000000802020c36 */ /* 0x000fe40008000000 */
[----:B------:R-:W-:Y:S02]  /*1db0*/  @P0 VIADD R13, R13, 0x1 ;  /* 0x000000010d0d0836 */ /* 0x000fe40000000000 */
[C---:B------:R-:W-:Y:S01]  /*1dc0*/  IMAD.U32 R14, R3.reuse, 0x8, R0 ;  /* 0x00000008030e7824 */ /* 0x040fe200078e0000 */
[----:B------:R-:W-:Y:S01]  /*1dd0*/  ISETP.GE.U32.AND P1, PT, R2, UR8, PT ;  /* 0x0000000802007c0c */ /* 0x000fe2000bf26070 */
[C---:B------:R-:W-:Y:S02]  /*1de0*/  VIADD R2, R0.reuse, 0x40 ;  /* 0x0000004000027836 */ /* 0x040fe40000000000 */
[C---:B------:R-:W-:Y:S01]  /*1df0*/  VIADD R12, R0.reuse, 0x1000 ;  /* 0x00001000000c7836 */ /* 0x040fe20000000000 */
[----:B------:R0:W-:Y:S01]  /*1e00*/  STS.64 [R14], R4 ;  /* 0x000000040e007388 */ /* 0x0001e20000000a00 */
[----:B------:R-:W-:Y:S01]  /*1e10*/  VIADD R0, R0, 0x1040 ;  /* 0x0000104000007836 */ /* 0x000fe20000000000 */
[C---:B------:R-:W-:Y:S01]  /*1e20*/  LEA R2, R3.reuse, R2, 0x3 ;  /* 0x0000000203027211 */ /* 0x040fe200078e18ff */
[C---:B------:R-:W-:Y:S01]  /*1e30*/  IMAD.U32 R12, R3.reuse, 0x8, R12 ;  /* 0x00000008030c7824 */ /* 0x040fe200078e000c */
[----:B------:R1:W-:Y:S01]  /*1e40*/  STS.64 [R14+0x800], R6 ;  /* 0x000800060e007388 */ /* 0x0003e20000000a00 */
[----:B------:R-:W-:-:S02]  /*1e50*/  IMAD.U32 R0, R3, 0x8, R0 ;  /* 0x0000000803007824 */ /* 0x000fc400078e0000 */
[----:B------:R-:W2:Y:S01]  /*1e60*/  LDC R3, c[0x0][0x360] ;  /* 0x0000d800ff037b82 */ /* 0x000ea20000000800 */
[----:B------:R1:W-:Y:S01]  /*1e70*/  STS.64 [R14+0x20], R24 ;  /* 0x000020180e007388 */ /* 0x0003e20000000a00 */
[----:B------:R-:W-:Y:S01]  /*1e80*/  @P1 VIADD R13, R13, 0x1 ;  /* 0x000000010d0d1836 */ /* 0x000fe20000000000 */
[----:B------:R-:W-:Y:S02]  /*1e90*/  @!P2 LOP3.LUT R13, RZ, UR8, RZ, 0x33, !PT ;  /* 0x00000008ff0dac12 */ /* 0x000fe4000f8e33ff */
[----:B------:R1:W-:Y:S01]  /*1ea0*/  STS.64 [R14+0x820], R26 ;  /* 0x0008201a0e007388 */ /* 0x0003e20000000a00 */
[----:B0-----:R-:W-:Y:S01]  /*1eb0*/  IMAD.SHL.U32 R5, R68, 0x40, RZ ;  /* 0x0000004044057824 */ /* 0x001fe200078e00ff */
[----:B------:R-:W-:Y:S02]  /*1ec0*/  LOP3.LUT R13, R13, 0x3, RZ, 0xc0, !PT ;  /* 0x000000030d0d7812 */ /* 0x000fe400078ec0ff */
[----:B------:R1:W-:Y:S02]  /*1ed0*/  STS.64 [R2], R28 ;  /* 0x0000001c02007388 */ /* 0x0003e40000000a00 */
[----:B------:R-:W-:-:S02]  /*1ee0*/  ISETP.NE.AND P0, PT, R13, 0x2, PT ;  /* 0x000000020d00780c */ /* 0x000fc40003f05270 */
[----:B------:R1:W-:Y:S04]  /*1ef0*/  STS.64 [R2+0x800], R30 ;  /* 0x0008001e02007388 */ /* 0x0003e80000000a00 */
[----:B------:R1:W-:Y:S04]  /*1f00*/  STS.64 [R2+0x20], R32 ;  /* 0x0000202002007388 */ /* 0x0003e80000000a00 */
[----:B------:R1:W-:Y:S04]  /*1f10*/  STS.64 [R2+0x820], R34 ;  /* 0x0008202202007388 */ /* 0x0003e80000000a00 */
[----:B------:R1:W-:Y:S04]  /*1f20*/  STS.64 [R12], R20 ;  /* 0x000000140c007388 */ /* 0x0003e80000000a00 */
[----:B------:R1:W-:Y:S04]  /*1f30*/  STS.64 [R12+0x800], R22 ;  /* 0x000800160c007388 */ /* 0x0003e80000000a00 */
[----:B------:R1:W-:Y:S04]  /*1f40*/  STS.64 [R12+0x20], R36 ;  /* 0x000020240c007388 */ /* 0x0003e80000000a00 */
[----:B------:R1:W-:Y:S04]  /*1f50*/  STS.64 [R12+0x820], R38 ;  /* 0x000820260c007388 */ /* 0x0003e80000000a00 */
[----:B------:R1:W-:Y:S04]  /*1f60*/  STS.64 [R0], R16 ;  /* 0x0000001000007388 */ /* 0x0003e80000000a00 */
[----:B------:R1:W-:Y:S04]  /*1f70*/  STS.64 [R0+0x800], R18 ;  /* 0x0008001200007388 */ /* 0x0003e80000000a00 */
[----:B------:R1:W-:Y:S04]  /*1f80*/  STS.64 [R0+0x20], R8 ;  /* 0x0000200800007388 */ /* 0x0003e80000000a00 */
[----:B------:R1:W-:Y:S01]  /*1f90*/  STS.64 [R0+0x820], R10 ;  /* 0x0008200a00007388 */ /* 0x0003e20000000a00 */
[----:B------:R-:W-:Y:S06]  /*1fa0*/  BAR.SYNC.DEFER_BLOCKING 0x0 ;  /* 0x0000000000007b1d */ /* 0x000fec0000010000 */
[----:B--2-4-:R-:W-:Y:S05]  /*1fb0*/  @!P0 BRA `(.L_x_52) ;  /* 0x0000000000648947 */ /* 0x014fea0003800000 */
[----:B-1----:R-:W-:-:S07]  /*1fc0*/  IMAD.MOV.U32 R0, RZ, RZ, RZ ;  /* 0x000000ffff007224 */ /* 0x002fce00078e00ff */
.L_x_53:
        /* <DEDUP_REMOVED lines=12> */
[----:B------:R-:W-:Y:S01]  /*2090*/  VIADD R0, R0, 0x1 ;  /* 0x0000000100007836 */ /* 0x000fe20000000000 */
[----:B------:R-:W-:Y:S02]  /*20a0*/  IADD3 R74, PT, PT, R74, UR8, RZ ;  /* 0x000000084a4a7c10 */ /* 0x000fe4000fffe0ff */
[----:B------:R-:W0:Y:S02]  /*20b0*/  @!P0 LDS R4, [R4] ;  /* 0x0000000004048984 */ /* 0x000e240000000800 */
[----:B0-----:R-:W-:Y:S01]  /*20c0*/  @!P0 FMUL R9, R4, R9 ;  /* 0x0000000904098220 */ /* 0x001fe20000400000 */
[----:B--2---:R-:W-:-:S05]  /*20d0*/  @!P0 HADD2.F32 R2, -RZ, R2.H0_H0 ;  /* 0x20000002ff028230 */ /* 0x004fca0000004100 */
[----:B-1----:R-:W-:-:S05]  /*20e0*/  @!P0 FFMA R2, R2, R8, R9 ;  /* 0x0000000802028223 */ /* 0x002fca0000000009 */
[----:B------:R-:W-:-:S04]  /*20f0*/  @!P0 F2FP.F16.F32.PACK_AB R2, RZ, R2 ;  /* 0x00000002ff02823e */ /* 0x000fc800000000ff */
[----:B------:R-:W-:Y:S02]  /*2100*/  PRMT R8, R2, 0x7610, R8 ;  /* 0x0000761002087816 */ /* 0x000fe40000000008 */
[----:B------:R-:W-:-:S03]  /*2110*/  LOP3.LUT R2, R13, R0, RZ, 0x3c, !PT ;  /* 0x000000000d027212 */ /* 0x000fc600078e3cff */
[----:B------:R0:W-:Y:S01]  /*2120*/  @!P0 STG.E.U16 desc[UR10][R6.64], R8 ;  /* 0x0000000806008986 */ /* 0x0001e2000c10150a */
[----:B------:R-:W-:-:S13]  /*2130*/  ISETP.NE.AND P0, PT, R2, 0x2, PT ;  /* 0x000000020200780c */ /* 0x000fda0003f05270 */
[----:B0-----:R-:W-:Y:S05]  /*2140*/  @P0 BRA `(.L_x_53) ;  /* 0xfffffffc00a00947 */ /* 0x001fea000383ffff */
.L_x_52:
[----:B------:R-:W-:Y:S05]  /*2150*/  BSYNC.RECONVERGENT B0 ;  /* 0x0000000000007941 */ /* 0x000fea0003800200 */
.L_x_51:
[C-C-:B-1----:R-:W-:Y:S01]  /*2160*/  IMAD R0, R3.reuse, 0x2, R74.reuse ;  /* 0x0000000203007824 */ /* 0x142fe200078e024a */
[----:B------:R-:W-:Y:S01]  /*2170*/  ULEA UR5, UR8, UR4, 0x3 ;  /* 0x0000000408057291 */ /* 0x000fe2000f8e18ff */
[C---:B------:R-:W-:Y:S01]  /*2180*/  IMAD.SHL.U32 R2, R74.reuse, 0x4, RZ ;  /* 0x000000044a027824 */ /* 0x040fe200078e00ff */
[----:B------:R-:W-:Y:S01]  /*2190*/  ULEA UR7, UR8, UR4, 0x2 ;  /* 0x0000000408077291 */ /* 0x000fe2000f8e10ff */
[----:B------:R-:W-:Y:S02]  /*21a0*/  IMAD R4, R3, 0x3, R74 ;  /* 0x0000000303047824 */ /* 0x000fe400078e024a */
[----:B------:R-:W-:-:S09]  /*21b0*/  VIADD R12, R74, UR8 ;  /* 0x000000084a0c7c36 */ /* 0x000fd20008000000 */
.L_x_54:
[C---:B---3--:R-:W-:Y:S02]  /*21c0*/  LOP3.LUT R7, R74.reuse, 0x3f, RZ, 0xc0, !PT ;  /* 0x0000003f4a077812 */ /* 0x048fe400078ec0ff */
        /* <DEDUP_REMOVED lines=48> */
[----:B------:R-:W-:Y:S01]  /*24d0*/  IMAD R16, R66, 0x40, R11 ;  /* 0x0000004042107824 */ /* 0x000fe200078e020b */
[----:B------:R-:W-:-:S04]  /*24e0*/  LEA.HI R15, R4, R5, RZ, 0x1a ;  /* 0x00000005040f7211 */ /* 0x000fc800078fd0ff */
[----:B------:R-:W-:-:S04]  /*24f0*/  ISETP.GE.AND P1, PT, R16, UR15, PT ;  /* 0x0000000f10007c0c */ /* 0x000fc8000bf26270 */
[----:B------:R-:W-:-:S13]  /*2500*/  ISETP.GE.OR P1, PT, R15, UR14, P1 ;  /* 0x0000000e0f007c0c */ /* 0x000fda0008f26670 */
[----:B------:R-:W4:Y:S01]  /*2510*/  @!P1 LDC.64 R10, c[0x0][0x390] ;  /* 0x0000e400ff0a9b82 */ /* 0x000f220000000a00 */
[----:B0-----:R-:W-:Y:S01]  /*2520*/  @!P0 FMUL R14, R14, R17 ;  /* 0x000000110e0e8220 */ /* 0x001fe20000400000 */
[----:B--2---:R-:W-:-:S04]  /*2530*/  @!P1 IMAD R9, R15, UR15, R16 ;  /* 0x0000000f0f099c24 */ /* 0x004fc8000f8e0210 */
[----:B----4-:R-:W-:Y:S02]  /*2540*/  @!P1 IMAD.WIDE R8, R9, 0x2, R10 ;  /* 0x0000000209089825 */ /* 0x010fe400078e020a */
[----:B------:R0:W2:Y:S02]  /*2550*/  @!P1 LDS R11, [R2+UR6] ;  /* 0x00000006020b9984 */ /* 0x0000a40008000800 */
[----:B---3--:R-:W-:-:S05]  /*2560*/  @!P0 HADD2.F32 R13, -RZ, R13.H0_H0 ;  /* 0x2000000dff0d8230 */ /* 0x008fca0000004100 */
[----:B-1----:R-:W-:Y:S02]  /*2570*/  @!P0 FFMA R13, R13, R18, R14 ;  /* 0x000000120d0d8223 */ /* 0x002fe4000000000e */
[----:B------:R-:W2:Y:S03]  /*2580*/  @!P1 LDC R14, c[0x0][0x3a4] ;  /* 0x0000e900ff0e9b82 */ /* 0x000ea60000000800 */
[----:B------:R-:W-:-:S04]  /*2590*/  @!P0 F2FP.F16.F32.PACK_AB R13, RZ, R13 ;  /* 0x0000000dff0d823e */ /* 0x000fc800000000ff */
[----:B------:R-:W-:Y:S02]  /*25a0*/  PRMT R15, R13, 0x7610, R15 ;  /* 0x000076100d0f7816 */ /* 0x000fe4000000000f */
[----:B------:R-:W1:Y:S03]  /*25b0*/  @!P1 LDC R13, c[0x0][0x3a8] ;  /* 0x0000ea00ff0d9b82 */ /* 0x000e660000000800 */
[----:B------:R3:W-:Y:S04]  /*25c0*/  @!P0 STG.E.U16 desc[UR10][R6.64], R15 ;  /* 0x0000000f06008986 */ /* 0x0007e8000c10150a */
[----:B------:R-:W4:Y:S01]  /*25d0*/  @!P1 LDG.E.U16 R10, desc[UR10][R8.64] ;  /* 0x0000000a080a9981 */ /* 0x000f22000c1e1500 */
[--C-:B------:R-:W-:Y:S01]  /*25e0*/  IADD3 R74, PT, PT, R74, UR8, R3.reuse ;  /* 0x000000084a4a7c10 */ /* 0x100fe2000fffe003 */
[C---:B------:R-:W-:Y:S01]  /*25f0*/  IMAD R0, R3.reuse, 0x4, R0 ;  /* 0x0000000403007824 */ /* 0x040fe200078e0200 */
[C---:B------:R-:W-:Y:S01]  /*2600*/  LEA R4, R3.reuse, R4, 0x2 ;  /* 0x0000000403047211 */ /* 0x040fe200078e10ff */
[C---:B------:R-:W-:Y:S01]  /*2610*/  IMAD R12, R3.reuse, 0x4, R12 ;  /* 0x00000004030c7824 */ /* 0x040fe200078e020c */
[----:B------:R-:W-:Y:S01]  /*2620*/  IADD3 R74, PT, PT, R74, UR8, R3 ;  /* 0x000000084a4a7c10 */ /* 0x000fe2000fffe003 */
[----:B0-----:R-:W-:-:S02]  /*2630*/  IMAD R2, R3, 0x10, R2 ;  /* 0x0000001003027824 */ /* 0x001fc400078e0202 */
[----:B--2---:R-:W-:Y:S01]  /*2640*/  @!P1 FMUL R11, R11, R14 ;  /* 0x0000000e0b0b9220 */ /* 0x004fe20000400000 */
[----:B------:R-:W-:Y:S01]  /*2650*/  ISETP.GE.U32.AND P0, PT, R74, 0x1000, PT ;  /* 0x000010004a00780c */ /* 0x000fe20003f06070 */
[----:B----4-:R-:W-:-:S05]  /*2660*/  @!P1 HADD2.F32 R10, -RZ, R10.H0_H0 ;  /* 0x2000000aff0a9230 */ /* 0x010fca0000004100 */
[----:B-1----:R-:W-:-:S05]  /*2670*/  @!P1 FFMA R10, R10, R13, R11 ;  /* 0x0000000d0a0a9223 */ /* 0x002fca000000000b */
[----:B------:R-:W-:-:S05]  /*2680*/  @!P1 F2FP.F16.F32.PACK_AB R10, RZ, R10 ;  /* 0x0000000aff0a923e */ /* 0x000fca00000000ff */
[----:B------:R3:W-:Y:S01]  /*2690*/  @!P1 STG.E.U16 desc[UR10][R8.64], R10 ;  /* 0x0000000a08009986 */ /* 0x0007e2000c10150a */
[----:B------:R-:W-:Y:S05]  /*26a0*/  @!P0 BRA `(.L_x_54) ;  /* 0xfffffff800c48947 */ /* 0x000fea000383ffff */
[----:B------:R-:W-:Y:S05]  /*26b0*/  EXIT ;  /* 0x000000000000794d */ /* 0x000fea0003800000 */
        .weak           $__internal_1_$__cuda_sm20_div_u16
        .type           $__internal_1_$__cuda_sm20_div_u16,@function
        .size           $__internal_1_$__cuda_sm20_div_u16,(.L_x_57 - $__internal_1_$__cuda_sm20_div_u16)
$__internal_1_$__cuda_sm20_div_u16:
        /* <DEDUP_REMOVED lines=19> */
[----:B------:R-:W-:Y:S06]  /*27f0*/  RET.REL.NODEC R2 `(_Z13matmul_kernelILb1EEvPK6__halfS2_PS0_iiiff) ;  /* 0xffffffd802007950 */ /* 0x000fec0003c3ffff */
.L_x_55:
        /* <DEDUP_REMOVED lines=16> */
.L_x_57:


//--------------------- .nv.shared._Z13matmul_kernelILb0EEvPK6__halfS2_PS0_iiiff --------------------------
	.section	.nv.shared._Z13matmul_kernelILb0EEvPK6__halfS2_PS0_iiiff,"aw",@nobits
	.sectionflags	@""
	.align	4
.nv.shared._Z13matmul_kernelILb0EEvPK6__halfS2_PS0_iiiff:
	.zero		33792


//--------------------- .nv.shared.reserved.0     --------------------------
	.section	.nv.shared.reserved.0,"aw",@nobits
	.weak		__nv_reservedSMEM_offset_0_alias
	.size		__nv_reservedSMEM_offset_0_alias, 0, 64
	.other		__nv_reservedSMEM_offset_0_alias,@"STO_CUDA_RESERVED_SHARED STV_DEFAULT"
__nv_reservedSMEM_offset_0_alias:
	.zero		0
	.zero		64


//--------------------- .nv.shared._Z13matmul_kernelILb1EEvPK6__halfS2_PS0_iiiff --------------------------
	.section	.nv.shared._Z13matmul_kernelILb1EEvPK6__halfS2_PS0_iiiff,"aw",@nobits
	.sectionflags	@""
	.align	4
.nv.shared._Z13matmul_kernelILb1EEvPK6__halfS2_PS0_iiiff:
	.zero		33792


//--------------------- .nv.constant0._Z13matmul_kernelILb0EEvPK6__halfS2_PS0_iiiff --------------------------
	.section	.nv.constant0._Z13matmul_kernelILb0EEvPK6__halfS2_PS0_iiiff,"a",@progbits
	.sectionflags	@""
	.align	4
.nv.constant0._Z13matmul_kernelILb0EEvPK6__halfS2_PS0_iiiff:
	.zero		940


//--------------------- .nv.constant0._Z13matmul_kernelILb1EEvPK6__halfS2_PS0_iiiff --------------------------
	.section	.nv.constant0._Z13matmul_kernelILb1EEvPK6__halfS2_PS0_iiiff,"a",@progbits
	.sectionflags	@""
	.align	4
.nv.constant0._Z13matmul_kernelILb1EEvPK6__halfS2_PS0_iiiff:
	.zero		940


//--------------------- SYMBOLS --------------------------

	.type		.nv.reservedSmem.offset0,@object
	.size		.nv.reservedSmem.offset0,0x4
	.type		.nv.reservedSmem.cap,@object
	.size		.nv.reservedSmem.cap,0x4
